//
// Generated by NVIDIA NVVM Compiler
//
// Compiler Build ID: CL-36424714
// Cuda compilation tools, release 13.0, V13.0.88
// Based on NVVM 20.0.0
//

.version 9.0
.target sm_100
.address_size 64

	// .globl	_Z5focus7double3PKS_lS1_lPd
.func  (.param .align 16 .b8 func_retval0[16]) __internal_trig_reduction_slowpathd
(
	.param .b64 __internal_trig_reduction_slowpathd_param_0
)
;
.global .align 8 .b8 __cudart_i2opi_d[144] = {8, 93, 141, 31, 177, 95, 251, 107, 234, 146, 82, 138, 247, 57, 7, 61, 123, 241, 229, 235, 199, 186, 39, 117, 45, 234, 95, 158, 102, 63, 70, 79, 183, 9, 203, 39, 207, 126, 54, 109, 31, 109, 10, 90, 139, 17, 47, 239, 15, 152, 5, 222, 255, 151, 248, 31, 59, 40, 249, 189, 139, 95, 132, 156, 244, 57, 83, 131, 57, 214, 145, 57, 65, 126, 95, 180, 38, 112, 156, 233, 132, 68, 187, 46, 245, 53, 130, 232, 62, 167, 41, 177, 28, 235, 29, 254, 28, 146, 209, 9, 234, 46, 73, 6, 224, 210, 77, 66, 58, 110, 36, 183, 97, 197, 187, 222, 171, 99, 81, 254, 65, 144, 67, 60, 153, 149, 98, 219, 192, 221, 52, 245, 209, 87, 39, 252, 41, 21, 68, 78, 110, 131, 249, 162};
.global .align 16 .b8 __cudart_sin_cos_coeffs[128] = {70, 210, 176, 44, 241, 229, 90, 190, 146, 227, 172, 105, 227, 29, 199, 62, 161, 98, 219, 25, 160, 1, 42, 191, 24, 8, 17, 17, 17, 17, 129, 63, 84, 85, 85, 85, 85, 85, 197, 191, 0, 0, 0, 0, 0, 0, 0, 0, 0, 0, 0, 0, 0, 0, 0, 0, 100, 129, 253, 32, 131, 255, 168, 189, 40, 133, 239, 193, 167, 238, 33, 62, 217, 230, 6, 142, 79, 126, 146, 190, 233, 188, 221, 25, 160, 1, 250, 62, 71, 93, 193, 22, 108, 193, 86, 191, 81, 85, 85, 85, 85, 85, 165, 63, 0, 0, 0, 0, 0, 0, 224, 191, 0, 0, 0, 0, 0, 0, 240, 63};

.visible .entry _Z5focus7double3PKS_lS1_lPd(
	.param .align 8 .b8 _Z5focus7double3PKS_lS1_lPd_param_0[24],
	.param .u64 .ptr .align 1 _Z5focus7double3PKS_lS1_lPd_param_1,
	.param .u64 _Z5focus7double3PKS_lS1_lPd_param_2,
	.param .u64 .ptr .align 1 _Z5focus7double3PKS_lS1_lPd_param_3,
	.param .u64 _Z5focus7double3PKS_lS1_lPd_param_4,
	.param .u64 .ptr .align 1 _Z5focus7double3PKS_lS1_lPd_param_5
)
{
	.reg .pred 	%p<12>;
	.reg .b32 	%r<26>;
	.reg .b64 	%rd<29>;
	.reg .b64 	%fd<106>;

	ld.param.f64 	%fd23, [_Z5focus7double3PKS_lS1_lPd_param_0+16];
	ld.param.f64 	%fd22, [_Z5focus7double3PKS_lS1_lPd_param_0+8];
	ld.param.f64 	%fd21, [_Z5focus7double3PKS_lS1_lPd_param_0];
	ld.param.u64 	%rd7, [_Z5focus7double3PKS_lS1_lPd_param_1];
	ld.param.u64 	%rd8, [_Z5focus7double3PKS_lS1_lPd_param_2];
	ld.param.u64 	%rd9, [_Z5focus7double3PKS_lS1_lPd_param_3];
	ld.param.u64 	%rd11, [_Z5focus7double3PKS_lS1_lPd_param_4];
	ld.param.u64 	%rd10, [_Z5focus7double3PKS_lS1_lPd_param_5];
	mov.u32 	%r9, %ctaid.x;
	mov.u32 	%r10, %ntid.x;
	mov.u32 	%r11, %tid.x;
	mad.lo.s32 	%r12, %r9, %r10, %r11;
	cvt.s64.s32 	%rd1, %r12;
	setp.le.s64 	%p1, %rd11, %rd1;
	@%p1 bra 	$L__BB0_14;
	setp.lt.s64 	%p2, %rd8, 1;
	mov.f64 	%fd104, 0d0000000000000000;
	mov.f64 	%fd105, %fd104;
	@%p2 bra 	$L__BB0_13;
	cvta.to.global.u64 	%rd13, %rd9;
	mad.lo.s64 	%rd14, %rd1, 24, %rd13;
	ld.global.f64 	%fd1, [%rd14];
	ld.global.f64 	%fd2, [%rd14+8];
	ld.global.f64 	%fd3, [%rd14+16];
	cvta.to.global.u64 	%rd15, %rd7;
	add.s64 	%rd27, %rd15, 16;
	mov.f64 	%fd105, 0d0000000000000000;
	mov.b64 	%rd28, 0;
	mov.f64 	%fd104, %fd105;
$L__BB0_3:
	ld.global.f64 	%fd26, [%rd27+-16];
	ld.global.f64 	%fd27, [%rd27+-8];
	ld.global.f64 	%fd28, [%rd27];
	sub.f64 	%fd29, %fd26, %fd21;
	sub.f64 	%fd30, %fd27, %fd22;
	sub.f64 	%fd31, %fd28, %fd23;
	mul.f64 	%fd32, %fd30, %fd30;
	fma.rn.f64 	%fd33, %fd29, %fd29, %fd32;
	fma.rn.f64 	%fd34, %fd31, %fd31, %fd33;
	sqrt.rn.f64 	%fd35, %fd34;
	sub.f64 	%fd36, %fd26, %fd1;
	sub.f64 	%fd37, %fd27, %fd2;
	sub.f64 	%fd38, %fd28, %fd3;
	mul.f64 	%fd39, %fd37, %fd37;
	fma.rn.f64 	%fd40, %fd36, %fd36, %fd39;
	fma.rn.f64 	%fd41, %fd38, %fd38, %fd40;
	sqrt.rn.f64 	%fd42, %fd41;
	add.f64 	%fd43, %fd35, %fd42;
	mul.f64 	%fd6, %fd43, 0d40C88B2F704A9409;
	abs.f64 	%fd7, %fd6;
	setp.neu.f64 	%p3, %fd7, 0d7FF0000000000000;
	@%p3 bra 	$L__BB0_5;
	mov.f64 	%fd49, 0d0000000000000000;
	mul.rn.f64 	%fd102, %fd6, %fd49;
	mov.b32 	%r24, 1;
	bra.uni 	$L__BB0_8;
$L__BB0_5:
	mul.f64 	%fd44, %fd6, 0d3FE45F306DC9C883;
	cvt.rni.s32.f64 	%r23, %fd44;
	cvt.rn.f64.s32 	%fd45, %r23;
	fma.rn.f64 	%fd46, %fd45, 0dBFF921FB54442D18, %fd6;
	fma.rn.f64 	%fd47, %fd45, 0dBC91A62633145C00, %fd46;
	fma.rn.f64 	%fd102, %fd45, 0dB97B839A252049C0, %fd47;
	setp.ltu.f64 	%p4, %fd7, 0d41E0000000000000;
	@%p4 bra 	$L__BB0_7;
	{ // callseq 0, 0
	.param .b64 param0;
	st.param.f64 	[param0], %fd6;
	.param .align 16 .b8 retval0[16];
	call.uni (retval0), 
	__internal_trig_reduction_slowpathd, 
	(
	param0
	);
	ld.param.f64 	%fd102, [retval0];
	ld.param.b32 	%r23, [retval0+8];
	} // callseq 0
$L__BB0_7:
	add.s32 	%r24, %r23, 1;
$L__BB0_8:
	shl.b32 	%r15, %r24, 6;
	cvt.u64.u32 	%rd16, %r15;
	and.b64  	%rd17, %rd16, 64;
	mov.u64 	%rd18, __cudart_sin_cos_coeffs;
	add.s64 	%rd19, %rd18, %rd17;
	mul.rn.f64 	%fd50, %fd102, %fd102;
	and.b32  	%r16, %r24, 1;
	setp.eq.b32 	%p6, %r16, 1;
	selp.f64 	%fd51, 0dBDA8FF8320FD8164, 0d3DE5DB65F9785EBA, %p6;
	ld.global.nc.v2.f64 	{%fd52, %fd53}, [%rd19];
	fma.rn.f64 	%fd54, %fd51, %fd50, %fd52;
	fma.rn.f64 	%fd55, %fd54, %fd50, %fd53;
	ld.global.nc.v2.f64 	{%fd56, %fd57}, [%rd19+16];
	fma.rn.f64 	%fd58, %fd55, %fd50, %fd56;
	fma.rn.f64 	%fd59, %fd58, %fd50, %fd57;
	ld.global.nc.v2.f64 	{%fd60, %fd61}, [%rd19+32];
	fma.rn.f64 	%fd62, %fd59, %fd50, %fd60;
	fma.rn.f64 	%fd63, %fd62, %fd50, %fd61;
	fma.rn.f64 	%fd64, %fd63, %fd102, %fd102;
	fma.rn.f64 	%fd65, %fd63, %fd50, 0d3FF0000000000000;
	selp.f64 	%fd66, %fd65, %fd64, %p6;
	and.b32  	%r17, %r24, 2;
	setp.eq.s32 	%p7, %r17, 0;
	mov.f64 	%fd67, 0d0000000000000000;
	sub.f64 	%fd68, %fd67, %fd66;
	selp.f64 	%fd69, %fd66, %fd68, %p7;
	add.f64 	%fd104, %fd104, %fd69;
	@%p3 bra 	$L__BB0_10;
	mov.f64 	%fd75, 0d0000000000000000;
	mul.rn.f64 	%fd103, %fd6, %fd75;
	mov.b32 	%r25, 0;
	bra.uni 	$L__BB0_12;
$L__BB0_10:
	mul.f64 	%fd70, %fd6, 0d3FE45F306DC9C883;
	cvt.rni.s32.f64 	%r25, %fd70;
	cvt.rn.f64.s32 	%fd71, %r25;
	fma.rn.f64 	%fd72, %fd71, 0dBFF921FB54442D18, %fd6;
	fma.rn.f64 	%fd73, %fd71, 0dBC91A62633145C00, %fd72;
	fma.rn.f64 	%fd103, %fd71, 0dB97B839A252049C0, %fd73;
	setp.ltu.f64 	%p8, %fd7, 0d41E0000000000000;
	@%p8 bra 	$L__BB0_12;
	{ // callseq 1, 0
	.param .b64 param0;
	st.param.f64 	[param0], %fd6;
	.param .align 16 .b8 retval0[16];
	call.uni (retval0), 
	__internal_trig_reduction_slowpathd, 
	(
	param0
	);
	ld.param.f64 	%fd103, [retval0];
	ld.param.b32 	%r25, [retval0+8];
	} // callseq 1
$L__BB0_12:
	shl.b32 	%r20, %r25, 6;
	cvt.u64.u32 	%rd20, %r20;
	and.b64  	%rd21, %rd20, 64;
	mov.u64 	%rd22, __cudart_sin_cos_coeffs;
	add.s64 	%rd23, %rd22, %rd21;
	mul.rn.f64 	%fd76, %fd103, %fd103;
	and.b32  	%r21, %r25, 1;
	setp.eq.b32 	%p9, %r21, 1;
	selp.f64 	%fd77, 0dBDA8FF8320FD8164, 0d3DE5DB65F9785EBA, %p9;
	ld.global.nc.v2.f64 	{%fd78, %fd79}, [%rd23];
	fma.rn.f64 	%fd80, %fd77, %fd76, %fd78;
	fma.rn.f64 	%fd81, %fd80, %fd76, %fd79;
	ld.global.nc.v2.f64 	{%fd82, %fd83}, [%rd23+16];
	fma.rn.f64 	%fd84, %fd81, %fd76, %fd82;
	fma.rn.f64 	%fd85, %fd84, %fd76, %fd83;
	ld.global.nc.v2.f64 	{%fd86, %fd87}, [%rd23+32];
	fma.rn.f64 	%fd88, %fd85, %fd76, %fd86;
	fma.rn.f64 	%fd89, %fd88, %fd76, %fd87;
	fma.rn.f64 	%fd90, %fd89, %fd103, %fd103;
	fma.rn.f64 	%fd91, %fd89, %fd76, 0d3FF0000000000000;
	selp.f64 	%fd92, %fd91, %fd90, %p9;
	and.b32  	%r22, %r25, 2;
	setp.eq.s32 	%p10, %r22, 0;
	mov.f64 	%fd93, 0d0000000000000000;
	sub.f64 	%fd94, %fd93, %fd92;
	selp.f64 	%fd95, %fd92, %fd94, %p10;
	add.f64 	%fd105, %fd105, %fd95;
	add.s64 	%rd28, %rd28, 1;
	add.s64 	%rd27, %rd27, 24;
	setp.gt.s64 	%p11, %rd8, %rd28;
	@%p11 bra 	$L__BB0_3;
$L__BB0_13:
	mul.f64 	%fd96, %fd105, %fd105;
	fma.rn.f64 	%fd97, %fd104, %fd104, %fd96;
	sqrt.rn.f64 	%fd98, %fd97;
	cvta.to.global.u64 	%rd24, %rd10;
	shl.b64 	%rd25, %rd1, 3;
	add.s64 	%rd26, %rd24, %rd25;
	st.global.f64 	[%rd26], %fd98;
$L__BB0_14:
	ret;

}
.func  (.param .align 16 .b8 func_retval0[16]) __internal_trig_reduction_slowpathd(
	.param .b64 __internal_trig_reduction_slowpathd_param_0
)
{
	.local .align 8 .b8 	__local_depot1[40];
	.reg .b64 	%SP;
	.reg .b64 	%SPL;
	.reg .pred 	%p<10>;
	.reg .b32 	%r<47>;
	.reg .b64 	%rd<74>;
	.reg .b64 	%fd<5>;

	mov.u64 	%SPL, __local_depot1;
	ld.param.f64 	%fd4, [__internal_trig_reduction_slowpathd_param_0];
	add.u64 	%rd1, %SPL, 0;
	{
	.reg .b32 %temp; 
	mov.b64 	{%temp, %r1}, %fd4;
	}
	shr.u32 	%r2, %r1, 20;
	and.b32  	%r3, %r2, 2047;
	setp.eq.s32 	%p1, %r3, 2047;
	mov.b32 	%r46, 0;
	@%p1 bra 	$L__BB1_9;
	add.s32 	%r20, %r3, -1024;
	mov.b64 	%rd20, %fd4;
	shl.b64 	%rd2, %rd20, 11;
	shr.u32 	%r4, %r20, 6;
	sub.s32 	%r45, 15, %r4;
	sub.s32 	%r21, 19, %r4;
	setp.lt.u32 	%p2, %r20, 128;
	selp.b32 	%r6, 18, %r21, %p2;
	setp.ge.s32 	%p3, %r45, %r6;
	mov.b64 	%rd70, 0;
	@%p3 bra 	$L__BB1_4;
	add.s32 	%r23, %r6, %r4;
	neg.s32 	%r43, %r23;
	or.b64  	%rd3, %rd2, -9223372036854775808;
	mov.b64 	%rd70, 0;
	mov.b32 	%r42, 0;
	mov.u64 	%rd25, __cudart_i2opi_d;
	mov.u32 	%r44, %r45;
$L__BB1_3:
	.pragma "nounroll";
	mul.wide.s32 	%rd22, %r42, 8;
	add.s64 	%rd23, %rd1, %rd22;
	mul.wide.s32 	%rd24, %r44, 8;
	add.s64 	%rd26, %rd25, %rd24;
	ld.global.nc.u64 	%rd27, [%rd26];
	{
	.reg .u32 %r0, %r1, %r2, %r3, %alo, %ahi, %blo, %bhi, %clo, %chi;
	mov.b64 	{%alo,%ahi}, %rd27;
	mov.b64 	{%blo,%bhi}, %rd3;
	mov.b64 	{%clo,%chi}, %rd70;
	mad.lo.cc.u32 	%r0, %alo, %blo, %clo;
	madc.hi.cc.u32 	%r1, %alo, %blo, %chi;
	madc.hi.u32 	%r2, %alo, %bhi, 0;
	mad.lo.cc.u32 	%r1, %alo, %bhi, %r1;
	madc.hi.cc.u32 	%r2, %ahi, %blo, %r2;
	madc.hi.u32 	%r3, %ahi, %bhi, 0;
	mad.lo.cc.u32 	%r1, %ahi, %blo, %r1;
	madc.lo.cc.u32 	%r2, %ahi, %bhi, %r2;
	addc.u32 	%r3, %r3, 0;
	mov.b64 	%rd28, {%r0,%r1};
	mov.b64 	%rd70, {%r2,%r3};
	}
	st.local.u64 	[%rd23], %rd28;
	add.s32 	%r44, %r44, 1;
	add.s32 	%r43, %r43, 1;
	add.s32 	%r42, %r42, 1;
	setp.ne.s32 	%p4, %r43, -15;
	mov.u32 	%r45, %r6;
	@%p4 bra 	$L__BB1_3;
$L__BB1_4:
	cvt.s64.s32 	%rd29, %r45;
	cvt.u64.u32 	%rd30, %r4;
	add.s64 	%rd31, %rd30, %rd29;
	shl.b64 	%rd32, %rd31, 3;
	add.s64 	%rd33, %rd1, %rd32;
	st.local.u64 	[%rd33+-120], %rd70;
	and.b32  	%r15, %r2, 63;
	ld.local.u64 	%rd72, [%rd1+16];
	ld.local.u64 	%rd71, [%rd1+24];
	setp.eq.s32 	%p5, %r15, 0;
	@%p5 bra 	$L__BB1_6;
	shl.b64 	%rd34, %rd71, %r15;
	shr.u64 	%rd35, %rd72, 1;
	xor.b32  	%r24, %r15, 63;
	shr.u64 	%rd36, %rd35, %r24;
	or.b64  	%rd71, %rd34, %rd36;
	ld.local.u64 	%rd37, [%rd1+8];
	shl.b64 	%rd38, %rd72, %r15;
	shr.u64 	%rd39, %rd37, 1;
	shr.u64 	%rd40, %rd39, %r24;
	or.b64  	%rd72, %rd38, %rd40;
$L__BB1_6:
	and.b32  	%r25, %r1, -2147483648;
	shr.u64 	%rd41, %rd71, 62;
	cvt.u32.u64 	%r26, %rd41;
	mov.b64 	{%r27, %r28}, %rd71;
	mov.b64 	{%r29, %r30}, %rd72;
	shf.l.wrap.b32 	%r31, %r30, %r27, 2;
	shf.l.wrap.b32 	%r32, %r27, %r28, 2;
	mov.b64 	%rd42, {%r31, %r32};
	shl.b64 	%rd43, %rd72, 2;
	shr.u64 	%rd44, %rd42, 63;
	cvt.u32.u64 	%r33, %rd44;
	add.s32 	%r34, %r33, %r26;
	setp.eq.s32 	%p6, %r25, 0;
	neg.s32 	%r35, %r34;
	selp.b32 	%r46, %r34, %r35, %p6;
	setp.gt.s64 	%p7, %rd42, -1;
	mov.b64 	%rd45, 0;
	{
	.reg .u32 %r0, %r1, %r2, %r3, %a0, %a1, %a2, %a3, %b0, %b1, %b2, %b3;
	mov.b64 	{%a0,%a1}, %rd45;
	mov.b64 	{%a2,%a3}, %rd45;
	mov.b64 	{%b0,%b1}, %rd43;
	mov.b64 	{%b2,%b3}, %rd42;
	sub.cc.u32 	%r0, %a0, %b0;
	subc.cc.u32 	%r1, %a1, %b1;
	subc.cc.u32 	%r2, %a2, %b2;
	subc.u32 	%r3, %a3, %b3;
	mov.b64 	%rd46, {%r0,%r1};
	mov.b64 	%rd47, {%r2,%r3};
	}
	xor.b32  	%r36, %r25, -2147483648;
	selp.b64 	%rd73, %rd42, %rd47, %p7;
	selp.b64 	%rd14, %rd43, %rd46, %p7;
	selp.b32 	%r17, %r25, %r36, %p7;
	clz.b64 	%r37, %rd73;
	cvt.u64.u32 	%rd15, %r37;
	setp.eq.s32 	%p8, %r37, 0;
	@%p8 bra 	$L__BB1_8;
	cvt.u32.u64 	%r38, %rd15;
	and.b32  	%r39, %r38, 63;
	shl.b64 	%rd48, %rd73, %r39;
	shr.u64 	%rd49, %rd14, 1;
	not.b32 	%r40, %r38;
	and.b32  	%r41, %r40, 63;
	shr.u64 	%rd50, %rd49, %r41;
	or.b64  	%rd73, %rd48, %rd50;
$L__BB1_8:
	mov.b64 	%rd51, -3958705157555305931;
	{
	.reg .u32 %r0, %r1, %r2, %r3, %alo, %ahi, %blo, %bhi;
	mov.b64 	{%alo,%ahi}, %rd73;
	mov.b64 	{%blo,%bhi}, %rd51;
	mul.lo.u32 	%r0, %alo, %blo;
	mul.hi.u32 	%r1, %alo, %blo;
	mad.lo.cc.u32 	%r1, %alo, %bhi, %r1;
	madc.hi.u32 	%r2, %alo, %bhi, 0;
	mad.lo.cc.u32 	%r1, %ahi, %blo, %r1;
	madc.hi.cc.u32 	%r2, %ahi, %blo, %r2;
	madc.hi.u32 	%r3, %ahi, %bhi, 0;
	mad.lo.cc.u32 	%r2, %ahi, %bhi, %r2;
	addc.u32 	%r3, %r3, 0;
	mov.b64 	%rd52, {%r0,%r1};
	mov.b64 	%rd53, {%r2,%r3};
	}
	setp.gt.s64 	%p9, %rd53, 0;
	{
	.reg .u32 %r0, %r1, %r2, %r3, %a0, %a1, %a2, %a3, %b0, %b1, %b2, %b3;
	mov.b64 	{%a0,%a1}, %rd52;
	mov.b64 	{%a2,%a3}, %rd53;
	mov.b64 	{%b0,%b1}, %rd52;
	mov.b64 	{%b2,%b3}, %rd53;
	add.cc.u32 	%r0, %a0, %b0;
	addc.cc.u32 	%r1, %a1, %b1;
	addc.cc.u32 	%r2, %a2, %b2;
	addc.u32 	%r3, %a3, %b3;
	mov.b64 	%rd54, {%r0,%r1};
	mov.b64 	%rd55, {%r2,%r3};
	}
	selp.b64 	%rd56, %rd55, %rd53, %p9;
	selp.s64 	%rd57, -1, 0, %p9;
	sub.s64 	%rd58, %rd57, %rd15;
	cvt.u64.u32 	%rd59, %r17;
	shl.b64 	%rd60, %rd59, 32;
	add.s64 	%rd61, %rd56, 1;
	shr.u64 	%rd62, %rd61, 10;
	add.s64 	%rd63, %rd62, 1;
	shr.u64 	%rd64, %rd63, 1;
	shl.b64 	%rd65, %rd58, 52;
	add.s64 	%rd66, %rd65, %rd64;
	add.s64 	%rd67, %rd66, 4602678819172646912;
	or.b64  	%rd68, %rd67, %rd60;
	mov.b64 	%fd4, %rd68;
$L__BB1_9:
	st.param.f64 	[func_retval0], %fd4;
	st.param.b32 	[func_retval0+8], %r46;
	ret;

}


// ===== COMPILED SASS (sm_100) =====

	.target	sm_100

	.elftype	@"ET_EXEC"


//--------------------- .note.nv.tkinfo           --------------------------
	.section	.note.nv.tkinfo,"",@"SHT_NOTE"
	.sectionflags	@"SHF_NOTE_NV_TKINFO"
	.tkinfo
        /*0018*/ 	.word	0x00000002
        /*0030*/ 	.string	""
        /*0030*/ 	.string	"ptxas"
        /*0030*/ 	.string	"Cuda compilation tools, release 13.0, V13.0.88"
        /*0030*/ 	.string	"Build cuda_13.0.r13.0/compiler.36424714_0"
        /*0030*/ 	.string	"-arch sm_100 -m 64 "



//--------------------- .note.nv.cuinfo           --------------------------
	.section	.note.nv.cuinfo,"",@"SHT_NOTE"
	.sectionflags	@"SHF_NOTE_NV_CUINFO"
        /*0018*/ 	.short	0x0002
        /*001a*/ 	.short	0x0064
        /*001c*/ 	.short	0x0082
	.zero		2


//--------------------- .nv.info                  --------------------------
	.section	.nv.info,"",@"SHT_CUDA_INFO"
	.align	4


	//----- nvinfo : EIATTR_REGCOUNT
	.align		4
        /*0000*/ 	.byte	0x04, 0x2f
        /*0002*/ 	.short	(.L_3 - .L_2)
	.align		4
.L_2:
        /*0004*/ 	.word	index@(_Z5focus7double3PKS_lS1_lPd)
        /*0008*/ 	.word	0x00000028


	//----- nvinfo : EIATTR_FRAME_SIZE
	.align		4
.L_3:
        /*000c*/ 	.byte	0x04, 0x11
        /*000e*/ 	.short	(.L_5 - .L_4)
	.align		4
.L_4:
        /*0010*/ 	.word	index@($_Z5focus7double3PKS_lS1_lPd$__internal_trig_reduction_slowpathd)
        /*0014*/ 	.word	0x00000028


	//----- nvinfo : EIATTR_FRAME_SIZE
	.align		4
.L_5:
        /*0018*/ 	.byte	0x04, 0x11
        /*001a*/ 	.short	(.L_7 - .L_6)
	.align		4
.L_6:
        /*001c*/ 	.word	index@($__internal_0_$__cuda_sm20_dsqrt_rn_f64_mediumpath_v1)
        /*0020*/ 	.word	0x00000028


	//----- nvinfo : EIATTR_FRAME_SIZE
	.align		4
.L_7:
        /*0024*/ 	.byte	0x04, 0x11
        /*0026*/ 	.short	(.L_9 - .L_8)
	.align		4
.L_8:
        /*0028*/ 	.word	index@(_Z5focus7double3PKS_lS1_lPd)
        /*002c*/ 	.word	0x00000028


	//----- nvinfo : EIATTR_MIN_STACK_SIZE
	.align		4
.L_9:
        /*0030*/ 	.byte	0x04, 0x12
        /*0032*/ 	.short	(.L_11 - .L_10)
	.align		4
.L_10:
        /*0034*/ 	.word	index@(_Z5focus7double3PKS_lS1_lPd)
        /*0038*/ 	.word	0x00000028
.L_11:


//--------------------- .nv.compat                --------------------------
	.section	.nv.compat,"",@"SHT_CUDA_COMPAT_INFO"
	.align	4
        /*0000*/ 	.byte	0x02, 0x09, 0x00, 0x00, 0x02, 0x02, 0x01, 0x00, 0x02, 0x05, 0x05, 0x00, 0x03, 0x07, 0x01, 0x01
        /*0010*/ 	.byte	0x02, 0x03, 0x00, 0x00, 0x02, 0x06, 0x01, 0x00, 0x04, 0x0b, 0x08, 0x00, 0x01, 0x00, 0x00, 0x00
        /*0020*/ 	.byte	0x00, 0x00, 0x00, 0x00


//--------------------- .nv.info._Z5focus7double3PKS_lS1_lPd --------------------------
	.section	.nv.info._Z5focus7double3PKS_lS1_lPd,"",@"SHT_CUDA_INFO"
	.sectionflags	@""
	.align	4


	//----- nvinfo : EIATTR_CUDA_API_VERSION
	.align		4
        /*0000*/ 	.byte	0x04, 0x37
        /*0002*/ 	.short	(.L_13 - .L_12)
.L_12:
        /*0004*/ 	.word	0x00000082


	//----- nvinfo : EIATTR_KPARAM_INFO
	.align		4
.L_13:
        /*0008*/ 	.byte	0x04, 0x17
        /*000a*/ 	.short	(.L_15 - .L_14)
.L_14:
        /*000c*/ 	.word	0x00000000
        /*0010*/ 	.short	0x0005
        /*0012*/ 	.short	0x0038
        /*0014*/ 	.byte	0x00, 0xf5, 0x21, 0x00


	//----- nvinfo : EIATTR_KPARAM_INFO
	.align		4
.L_15:
        /*0018*/ 	.byte	0x04, 0x17
        /*001a*/ 	.short	(.L_17 - .L_16)
.L_16:
        /*001c*/ 	.word	0x00000000
        /*0020*/ 	.short	0x0004
        /*0022*/ 	.short	0x0030
        /*0024*/ 	.byte	0x00, 0xf0, 0x21, 0x00


	//----- nvinfo : EIATTR_KPARAM_INFO
	.align		4
.L_17:
        /*0028*/ 	.byte	0x04, 0x17
        /*002a*/ 	.short	(.L_19 - .L_18)
.L_18:
        /*002c*/ 	.word	0x00000000
        /*0030*/ 	.short	0x0003
        /*0032*/ 	.short	0x0028
        /*0034*/ 	.byte	0x00, 0xf5, 0x21, 0x00


	//----- nvinfo : EIATTR_KPARAM_INFO
	.align		4
.L_19:
        /*0038*/ 	.byte	0x04, 0x17
        /*003a*/ 	.short	(.L_21 - .L_20)
.L_20:
        /*003c*/ 	.word	0x00000000
        /*0040*/ 	.short	0x0002
        /*0042*/ 	.short	0x0020
        /*0044*/ 	.byte	0x00, 0xf0, 0x21, 0x00


	//----- nvinfo : EIATTR_KPARAM_INFO
	.align		4
.L_21:
        /*0048*/ 	.byte	0x04, 0x17
        /*004a*/ 	.short	(.L_23 - .L_22)
.L_22:
        /*004c*/ 	.word	0x00000000
        /*0050*/ 	.short	0x0001
        /*0052*/ 	.short	0x0018
        /*0054*/ 	.byte	0x00, 0xf5, 0x21, 0x00


	//----- nvinfo : EIATTR_KPARAM_INFO
	.align		4
.L_23:
        /*0058*/ 	.byte	0x04, 0x17
        /*005a*/ 	.short	(.L_25 - .L_24)
.L_24:
        /*005c*/ 	.word	0x00000000
        /*0060*/ 	.short	0x0000
        /*0062*/ 	.short	0x0000
        /*0064*/ 	.byte	0x00, 0xf0, 0x61, 0x00


	//----- nvinfo : EIATTR_SPARSE_MMA_MASK
	.align		4
.L_25:
        /*0068*/ 	.byte	0x03, 0x50
        /*006a*/ 	.short	0x0000


	//----- nvinfo : EIATTR_MAXREG_COUNT
	.align		4
        /*006c*/ 	.byte	0x03, 0x1b
        /*006e*/ 	.short	0x00ff


	//----- nvinfo : EIATTR_MERCURY_ISA_VERSION
	.align		4
        /*0070*/ 	.byte	0x03, 0x5f
        /*0072*/ 	.short	0x0101


	//----- nvinfo : EIATTR_VRC_CTA_INIT_COUNT
	.align		4
        /*0074*/ 	.byte	0x02, 0x4a
	.zero		1
	.zero		1


	//----- nvinfo : EIATTR_EXIT_INSTR_OFFSETS
	.align		4
        /*0078*/ 	.byte	0x04, 0x1c
        /*007a*/ 	.short	(.L_27 - .L_26)


	//   ....[0]....
.L_26:
        /*007c*/ 	.word	0x000000a0


	//   ....[1]....
        /*0080*/ 	.word	0x00001040


	//----- nvinfo : EIATTR_CRS_STACK_SIZE
	.align		4
.L_27:
        /*0084*/ 	.byte	0x04, 0x1e
        /*0086*/ 	.short	(.L_29 - .L_28)
.L_28:
        /*0088*/ 	.word	0x00000000


	//----- nvinfo : EIATTR_CBANK_PARAM_SIZE
	.align		4
.L_29:
        /*008c*/ 	.byte	0x03, 0x19
        /*008e*/ 	.short	0x0040


	//----- nvinfo : EIATTR_PARAM_CBANK
	.align		4
        /*0090*/ 	.byte	0x04, 0x0a
        /*0092*/ 	.short	(.L_31 - .L_30)
	.align		4
.L_30:
        /*0094*/ 	.word	index@(.nv.constant0._Z5focus7double3PKS_lS1_lPd)
        /*0098*/ 	.short	0x0380
        /*009a*/ 	.short	0x0040


	//----- nvinfo : EIATTR_SW_WAR
	.align		4
.L_31:
        /*009c*/ 	.byte	0x04, 0x36
        /*009e*/ 	.short	(.L_33 - .L_32)
.L_32:
        /*00a0*/ 	.word	0x00000008
.L_33:


//--------------------- .nv.callgraph             --------------------------
	.section	.nv.callgraph,"",@"SHT_CUDA_CALLGRAPH"
	.align	4
	.sectionentsize	8
	.align		4
        /*0000*/ 	.word	0x00000000
	.align		4
        /*0004*/ 	.word	0xffffffff
	.align		4
        /*0008*/ 	.word	0x00000000
	.align		4
        /*000c*/ 	.word	0xfffffffe
	.align		4
        /*0010*/ 	.word	0x00000000
	.align		4
        /*0014*/ 	.word	0xfffffffd
	.align		4
        /*0018*/ 	.word	0x00000000
	.align		4
        /*001c*/ 	.word	0xfffffffc


//--------------------- .nv.constant4             --------------------------
	.section	.nv.constant4,"a",@progbits
	.align	8
	.align		8
.nv.constant4:
        /*0000*/ 	.dword	__cudart_i2opi_d
	.align		8
        /*0008*/ 	.dword	__cudart_sin_cos_coeffs


//--------------------- .text._Z5focus7double3PKS_lS1_lPd --------------------------
	.section	.text._Z5focus7double3PKS_lS1_lPd,"ax",@progbits
	.align	128
        .global         _Z5focus7double3PKS_lS1_lPd
        .type           _Z5focus7double3PKS_lS1_lPd,@function
        .size           _Z5focus7double3PKS_lS1_lPd,(.L_x_27 - _Z5focus7double3PKS_lS1_lPd)
        .other          _Z5focus7double3PKS_lS1_lPd,@"STO_CUDA_ENTRY STV_DEFAULT"
_Z5focus7double3PKS_lS1_lPd:
.text._Z5focus7double3PKS_lS1_lPd:
[----:B------:R-:W0:Y:S01]  /*0000*/  LDC R1, c[0x0][0x37c] ;  /* 0x0000df00ff017b82 */ /* 0x000e220000000800 */
[----:B------:R-:W1:Y:S07]  /*0010*/  S2R R0, SR_TID.X ;  /* 0x0000000000007919 */ /* 0x000e6e0000002100 */
[----:B------:R-:W1:Y:S01]  /*0020*/  S2UR UR4, SR_CTAID.X ;  /* 0x00000000000479c3 */ /* 0x000e620000002500 */
[----:B------:R-:W2:Y:S01]  /*0030*/  LDCU.64 UR6, c[0x0][0x3b0] ;  /* 0x00007600ff0677ac */ /* 0x000ea20008000a00 */
[----:B0-----:R-:W-:-:S06]  /*0040*/  VIADD R1, R1, 0xffffffd8 ;  /* 0xffffffd801017836 */ /* 0x001fcc0000000000 */
[----:B------:R-:W1:Y:S02]  /*0050*/  LDC R25, c[0x0][0x360] ;  /* 0x0000d800ff197b82 */ /* 0x000e640000000800 */
[----:B-1----:R-:W-:-:S05]  /*0060*/  IMAD R25, R25, UR4, R0 ;  /* 0x0000000419197c24 */ /* 0x002fca000f8e0200 */
[----:B--2---:R-:W-:Y:S02]  /*0070*/  ISETP.GE.U32.AND P0, PT, R25, UR6, PT ;  /* 0x0000000619007c0c */ /* 0x004fe4000bf06070 */
[----:B------:R-:W-:-:S04]  /*0080*/  SHF.R.S32.HI R0, RZ, 0x1f, R25 ;  /* 0x0000001fff007819 */ /* 0x000fc80000011419 */
[----:B------:R-:W-:-:S13]  /*0090*/  ISETP.GE.AND.EX P0, PT, R0, UR7, PT, P0 ;  /* 0x0000000700007c0c */ /* 0x000fda000bf06300 */
[----:B------:R-:W-:Y:S05]  /*00a0*/  @P0 EXIT ;  /* 0x000000000000094d */ /* 0x000fea0003800000 */
[----:B------:R-:W0:Y:S01]  /*00b0*/  LDCU.64 UR4, c[0x0][0x3a0] ;  /* 0x00007400ff0477ac */ /* 0x000e220008000a00 */
[----:B------:R-:W-:Y:S02]  /*00c0*/  CS2R R26, SRZ ;  /* 0x00000000001a7805 */ /* 0x000fe4000001ff00 */
[----:B------:R-:W-:Y:S01]  /*00d0*/  CS2R R2, SRZ ;  /* 0x0000000000027805 */ /* 0x000fe2000001ff00 */
[----:B------:R-:W1:Y:S01]  /*00e0*/  LDCU.64 UR6, c[0x0][0x358] ;  /* 0x00006b00ff0677ac */ /* 0x000e620008000a00 */
[----:B0-----:R-:W-:-:S04]  /*00f0*/  UISETP.GE.U32.AND UP0, UPT, UR4, 0x1, UPT ;  /* 0x000000010400788c */ /* 0x001fc8000bf06070 */
[----:B------:R-:W-:-:S09]  /*0100*/  UISETP.GE.AND.EX UP0, UPT, UR5, URZ, UPT, UP0 ;  /* 0x000000ff0500728c */ /* 0x000fd2000bf06300 */
[----:B-1----:R-:W-:Y:S05]  /*0110*/  BRA.U !UP0, `(.L_x_0) ;  /* 0x0000000d08507547 */ /* 0x002fea000b800000 */
[----:B------:R-:W0:Y:S01]  /*0120*/  LDC.64 R10, c[0x0][0x3a8] ;  /* 0x0000ea00ff0a7b82 */ /* 0x000e220000000a00 */
[----:B------:R-:W1:Y:S01]  /*0130*/  LDCU.64 UR4, c[0x0][0x398] ;  /* 0x00007300ff0477ac */ /* 0x000e620008000a00 */
[----:B------:R-:W-:Y:S01]  /*0140*/  IMAD R3, R0, 0x18, RZ ;  /* 0x0000001800037824 */ /* 0x000fe200078e02ff */
[----:B------:R-:W-:Y:S01]  /*0150*/  CS2R R26, SRZ ;  /* 0x00000000001a7805 */ /* 0x000fe2000001ff00 */
[----:B------:R-:W2:Y:S01]  /*0160*/  LDCU.64 UR12, c[0x0][0x390] ;  /* 0x00007200ff0c77ac */ /* 0x000ea20008000a00 */
[----:B------:R-:W3:Y:S01]  /*0170*/  LDCU.64 UR16, c[0x4][0x8] ;  /* 0x01000100ff1077ac */ /* 0x000ee20008000a00 */
[----:B------:R-:W4:Y:S01]  /*0180*/  LDCU.64 UR18, c[0x0][0x3a0] ;  /* 0x00007400ff1277ac */ /* 0x000f220008000a00 */
[----:B------:R-:W0:Y:S01]  /*0190*/  LDCU.128 UR8, c[0x0][0x380] ;  /* 0x00007000ff0877ac */ /* 0x000e220008000c00 */
[----:B-1----:R-:W-:Y:S01]  /*01a0*/  UIADD3 UR4, UP0, UPT, UR4, 0x10, URZ ;  /* 0x0000001004047890 */ /* 0x002fe2000ff1e0ff */
[----:B0-----:R-:W-:-:S03]  /*01b0*/  IMAD.WIDE.U32 R10, R25, 0x18, R10 ;  /* 0x00000018190a7825 */ /* 0x001fc600078e000a */
[----:B------:R-:W-:Y:S01]  /*01c0*/  UIADD3.X UR5, UPT, UPT, URZ, UR5, URZ, UP0, !UPT ;  /* 0x00000005ff057290 */ /* 0x000fe200087fe4ff */
[----:B------:R-:W-:Y:S01]  /*01d0*/  IMAD.IADD R11, R11, 0x1, R3 ;  /* 0x000000010b0b7824 */ /* 0x000fe200078e0203 */
[----:B------:R-:W-:-:S04]  /*01e0*/  CS2R R2, SRZ ;  /* 0x0000000000027805 */ /* 0x000fc8000001ff00 */
[----:B------:R-:W5:Y:S04]  /*01f0*/  LDG.E.64 R4, desc[UR6][R10.64] ;  /* 0x000000060a047981 */ /* 0x000f68000c1e1b00 */
[----:B------:R-:W5:Y:S04]  /*0200*/  LDG.E.64 R6, desc[UR6][R10.64+0x8] ;  /* 0x000008060a067981 */ /* 0x000f68000c1e1b00 */
[----:B------:R0:W5:Y:S02]  /*0210*/  LDG.E.64 R8, desc[UR6][R10.64+0x10] ;  /* 0x000010060a087981 */ /* 0x000164000c1e1b00 */
[----:B0-----:R-:W-:Y:S01]  /*0220*/  IMAD.U32 R10, RZ, RZ, UR4 ;  /* 0x00000004ff0a7e24 */ /* 0x001fe2000f8e00ff */
[----:B------:R-:W-:Y:S01]  /*0230*/  UMOV UR4, URZ ;  /* 0x000000ff00047c82 */ /* 0x000fe20008000000 */
[----:B------:R-:W-:Y:S01]  /*0240*/  IMAD.U32 R11, RZ, RZ, UR5 ;  /* 0x00000005ff0b7e24 */ /* 0x000fe2000f8e00ff */
[----:B--234-:R-:W-:-:S06]  /*0250*/  UMOV UR5, URZ ;  /* 0x000000ff00057c82 */ /* 0x01cfcc0008000000 */
.L_x_11:
[----:B------:R-:W2:Y:S04]  /*0260*/  LDG.E.64 R32, desc[UR6][R10.64+-0x8] ;  /* 0xfffff8060a207981 */ /* 0x000ea8000c1e1b00 */
[----:B------:R-:W3:Y:S04]  /*0270*/  LDG.E.64 R30, desc[UR6][R10.64+-0x10] ;  /* 0xfffff0060a1e7981 */ /* 0x000ee8000c1e1b00 */
[----:B------:R-:W4:Y:S01]  /*0280*/  LDG.E.64 R28, desc[UR6][R10.64] ;  /* 0x000000060a1c7981 */ /* 0x000f22000c1e1b00 */
[----:B------:R-:W-:Y:S02]  /*0290*/  IMAD.MOV.U32 R16, RZ, RZ, 0x0 ;  /* 0x00000000ff107424 */ /* 0x000fe400078e00ff */
[----:B------:R-:W-:Y:S01]  /*02a0*/  IMAD.MOV.U32 R17, RZ, RZ, 0x3fd80000 ;  /* 0x3fd80000ff117424 */ /* 0x000fe200078e00ff */
[----:B--2---:R-:W-:-:S02]  /*02b0*/  DADD R14, R32, -UR10 ;  /* 0x8000000a200e7e29 */ /* 0x004fc40008000000 */
[----:B---3--:R-:W-:-:S06]  /*02c0*/  DADD R12, R30, -UR8 ;  /* 0x800000081e0c7e29 */ /* 0x008fcc0008000000 */
[----:B------:R-:W-:Y:S02]  /*02d0*/  DMUL R14, R14, R14 ;  /* 0x0000000e0e0e7228 */ /* 0x000fe40000000000 */
[----:B----4-:R-:W-:-:S06]  /*02e0*/  DADD R22, R28, -UR12 ;  /* 0x8000000c1c167e29 */ /* 0x010fcc0008000000 */
[----:B------:R-:W-:-:S08]  /*02f0*/  DFMA R14, R12, R12, R14 ;  /* 0x0000000c0c0e722b */ /* 0x000fd0000000000e */
[----:B------:R-:W-:-:S06]  /*0300*/  DFMA R22, R22, R22, R14 ;  /* 0x000000161616722b */ /* 0x000fcc000000000e */
[----:B------:R-:W0:Y:S04]  /*0310*/  MUFU.RSQ64H R15, R23 ;  /* 0x00000017000f7308 */ /* 0x000e280000001c00 */
[----:B------:R-:W-:-:S05]  /*0320*/  VIADD R14, R23, 0xfcb00000 ;  /* 0xfcb00000170e7836 */ /* 0x000fca0000000000 */
[----:B------:R-:W-:Y:S01]  /*0330*/  ISETP.GE.U32.AND P0, PT, R14, 0x7ca00000, PT ;  /* 0x7ca000000e00780c */ /* 0x000fe20003f06070 */
[----:B0-----:R-:W-:-:S08]  /*0340*/  DMUL R12, R14, R14 ;  /* 0x0000000e0e0c7228 */ /* 0x001fd00000000000 */
[----:B------:R-:W-:-:S08]  /*0350*/  DFMA R12, R22, -R12, 1 ;  /* 0x3ff00000160c742b */ /* 0x000fd0000000080c */
[----:B------:R-:W-:Y:S02]  /*0360*/  DFMA R16, R12, R16, 0.5 ;  /* 0x3fe000000c10742b */ /* 0x000fe40000000010 */
[----:B------:R-:W-:-:S08]  /*0370*/  DMUL R12, R14, R12 ;  /* 0x0000000c0e0c7228 */ /* 0x000fd00000000000 */
[----:B------:R-:W-:-:S08]  /*0380*/  DFMA R34, R16, R12, R14 ;  /* 0x0000000c1022722b */ /* 0x000fd0000000000e */
[----:B------:R-:W-:Y:S02]  /*0390*/  DMUL R20, R22, R34 ;  /* 0x0000002216147228 */ /* 0x000fe40000000000 */
[----:B------:R-:W-:Y:S02]  /*03a0*/  VIADD R13, R35, 0xfff00000 ;  /* 0xfff00000230d7836 */ /* 0x000fe40000000000 */
[----:B------:R-:W-:-:S04]  /*03b0*/  IMAD.MOV.U32 R12, RZ, RZ, R34 ;  /* 0x000000ffff0c7224 */ /* 0x000fc800078e0022 */
[----:B------:R-:W-:-:S08]  /*03c0*/  DFMA R18, R20, -R20, R22 ;  /* 0x800000141412722b */ /* 0x000fd00000000016 */
[----:B------:R-:W-:Y:S01]  /*03d0*/  DFMA R16, R18, R12, R20 ;  /* 0x0000000c1210722b */ /* 0x000fe20000000014 */
[----:B------:R-:W-:Y:S10]  /*03e0*/  @!P0 BRA `(.L_x_1) ;  /* 0x0000000000188947 */ /* 0x000ff40003800000 */
[----:B------:R-:W-:Y:S01]  /*03f0*/  IMAD.MOV.U32 R24, RZ, RZ, R14 ;  /* 0x000000ffff187224 */ /* 0x000fe200078e000e */
[----:B------:R-:W-:Y:S01]  /*0400*/  MOV R14, 0x430 ;  /* 0x00000430000e7802 */ /* 0x000fe20000000f00 */
[----:B------:R-:W-:-:S07]  /*0410*/  IMAD.MOV.U32 R12, RZ, RZ, R34 ;  /* 0x000000ffff0c7224 */ /* 0x000fce00078e0022 */
[----:B-----5:R-:W-:Y:S05]  /*0420*/  CALL.REL.NOINC `($__internal_0_$__cuda_sm20_dsqrt_rn_f64_mediumpath_v1) ;  /* 0x0000000c00087944 */ /* 0x020fea0003c00000 */
[----:B------:R-:W-:Y:S02]  /*0430*/  IMAD.MOV.U32 R16, RZ, RZ, R12 ;  /* 0x000000ffff107224 */ /* 0x000fe400078e000c */
[----:B------:R-:W-:-:S07]  /*0440*/  IMAD.MOV.U32 R17, RZ, RZ, R13 ;  /* 0x000000ffff117224 */ /* 0x000fce00078e000d */
.L_x_1:
[----:B-----5:R-:W-:Y:S01]  /*0450*/  DADD R32, -R6, R32 ;  /* 0x0000000006207229 */ /* 0x020fe20000000120 */
[----:B------:R-:W-:Y:S01]  /*0460*/  IMAD.MOV.U32 R18, RZ, RZ, 0x0 ;  /* 0x00000000ff127424 */ /* 0x000fe200078e00ff */
[----:B------:R-:W-:Y:S01]  /*0470*/  DADD R30, -R4, R30 ;  /* 0x00000000041e7229 */ /* 0x000fe2000000011e */
[----:B------:R-:W-:Y:S01]  /*0480*/  IMAD.MOV.U32 R19, RZ, RZ, 0x3fd80000 ;  /* 0x3fd80000ff137424 */ /* 0x000fe200078e00ff */
[----:B------:R-:W-:Y:S01]  /*0490*/  DADD R22, -R8, R28 ;  /* 0x0000000008167229 */ /* 0x000fe2000000011c */
[----:B------:R-:W-:Y:S03]  /*04a0*/  BSSY.RECONVERGENT B0, `(.L_x_2) ;  /* 0x0000018000007945 */ /* 0x000fe60003800200 */
[----:B------:R-:W-:-:S08]  /*04b0*/  DMUL R32, R32, R32 ;  /* 0x0000002020207228 */ /* 0x000fd00000000000 */
        /* <DEDUP_REMOVED lines=19> */
[----:B------:R-:W-:Y:S05]  /*05f0*/  CALL.REL.NOINC `($__internal_0_$__cuda_sm20_dsqrt_rn_f64_mediumpath_v1) ;  /* 0x0000000800947944 */ /* 0x000fea0003c00000 */
[----:B------:R-:W-:Y:S02]  /*0600*/  IMAD.MOV.U32 R28, RZ, RZ, R12 ;  /* 0x000000ffff1c7224 */ /* 0x000fe400078e000c */
[----:B------:R-:W-:-:S07]  /*0610*/  IMAD.MOV.U32 R29, RZ, RZ, R13 ;  /* 0x000000ffff1d7224 */ /* 0x000fce00078e000d */
.L_x_3:
[----:B------:R-:W-:Y:S05]  /*0620*/  BSYNC.RECONVERGENT B0 ;  /* 0x0000000000007941 */ /* 0x000fea0003800200 */
.L_x_2:
[----:B------:R-:W-:Y:S01]  /*0630*/  DADD R28, R28, R16 ;  /* 0x000000001c1c7229 */ /* 0x000fe20000000010 */
[----:B------:R-:W-:Y:S01]  /*0640*/  UMOV UR14, 0x704a9409 ;  /* 0x704a9409000e7882 */ /* 0x000fe20000000000 */
[----:B------:R-:W-:Y:S01]  /*0650*/  UMOV UR15, 0x40c88b2f ;  /* 0x40c88b2f000f7882 */ /* 0x000fe20000000000 */
[----:B------:R-:W-:Y:S05]  /*0660*/  BSSY.RECONVERGENT B0, `(.L_x_4) ;  /* 0x0000020000007945 */ /* 0x000fea0003800200 */
[----:B------:R-:W-:-:S08]  /*0670*/  DMUL R28, R28, UR14 ;  /* 0x0000000e1c1c7c28 */ /* 0x000fd00008000000 */
[----:B------:R-:W-:-:S14]  /*0680*/  DSETP.NEU.AND P2, PT, |R28|, +INF , PT ;  /* 0x7ff000001c00742a */ /* 0x000fdc0003f4d200 */
[----:B------:R-:W-:Y:S01]  /*0690*/  @!P2 DMUL R30, RZ, R28 ;  /* 0x0000001cff1ea228 */ /* 0x000fe20000000000 */
[----:B------:R-:W-:Y:S01]  /*06a0*/  @!P2 IMAD.MOV.U32 R24, RZ, RZ, 0x1 ;  /* 0x00000001ff18a424 */ /* 0x000fe200078e00ff */
[----:B------:R-:W-:Y:S09]  /*06b0*/  @!P2 BRA `(.L_x_5) ;  /* 0x000000000068a947 */ /* 0x000ff20003800000 */
[----:B------:R-:W-:Y:S01]  /*06c0*/  UMOV UR14, 0x6dc9c883 ;  /* 0x6dc9c883000e7882 */ /* 0x000fe20000000000 */
[----:B------:R-:W-:Y:S01]  /*06d0*/  UMOV UR15, 0x3fe45f30 ;  /* 0x3fe45f30000f7882 */ /* 0x000fe20000000000 */
[C---:B------:R-:W-:Y:S01]  /*06e0*/  DSETP.GE.AND P0, PT, |R28|.reuse, 2.14748364800000000000e+09, PT ;  /* 0x41e000001c00742a */ /* 0x040fe20003f06200 */
[----:B------:R-:W-:Y:S01]  /*06f0*/  BSSY.RECONVERGENT B1, `(.L_x_6) ;  /* 0x0000015000017945 */ /* 0x000fe20003800200 */
[----:B------:R-:W-:Y:S01]  /*0700*/  DMUL R12, R28, UR14 ;  /* 0x0000000e1c0c7c28 */ /* 0x000fe20008000000 */
[----:B------:R-:W-:Y:S01]  /*0710*/  UMOV UR14, 0x54442d18 ;  /* 0x54442d18000e7882 */ /* 0x000fe20000000000 */
[----:B------:R-:W-:-:S08]  /*0720*/  UMOV UR15, 0x3ff921fb ;  /* 0x3ff921fb000f7882 */ /* 0x000fd00000000000 */
[----:B------:R-:W0:Y:S08]  /*0730*/  F2I.F64 R12, R12 ;  /* 0x0000000c000c7311 */ /* 0x000e300000301100 */
[----:B0-----:R-:W0:Y:S02]  /*0740*/  I2F.F64 R30, R12 ;  /* 0x0000000c001e7312 */ /* 0x001e240000201c00 */
[----:B0-----:R-:W-:Y:S01]  /*0750*/  DFMA R14, R30, -UR14, R28 ;  /* 0x8000000e1e0e7c2b */ /* 0x001fe2000800001c */
[----:B------:R-:W-:Y:S01]  /*0760*/  UMOV UR14, 0x33145c00 ;  /* 0x33145c00000e7882 */ /* 0x000fe20000000000 */
[----:B------:R-:W-:-:S06]  /*0770*/  UMOV UR15, 0x3c91a626 ;  /* 0x3c91a626000f7882 */ /* 0x000fcc0000000000 */
[----:B------:R-:W-:Y:S01]  /*0780*/  DFMA R14, R30, -UR14, R14 ;  /* 0x8000000e1e0e7c2b */ /* 0x000fe2000800000e */
[----:B------:R-:W-:Y:S01]  /*0790*/  UMOV UR14, 0x252049c0 ;  /* 0x252049c0000e7882 */ /* 0x000fe20000000000 */
[----:B------:R-:W-:-:S06]  /*07a0*/  UMOV UR15, 0x397b839a ;  /* 0x397b839a000f7882 */ /* 0x000fcc0000000000 */
[----:B------:R-:W-:Y:S01]  /*07b0*/  DFMA R30, R30, -UR14, R14 ;  /* 0x8000000e1e1e7c2b */ /* 0x000fe2000800000e */
[----:B------:R-:W-:Y:S10]  /*07c0*/  @!P0 BRA `(.L_x_7) ;  /* 0x00000000001c8947 */ /* 0x000ff40003800000 */
[----:B------:R-:W-:Y:S01]  /*07d0*/  IMAD.MOV.U32 R14, RZ, RZ, R28 ;  /* 0x000000ffff0e7224 */ /* 0x000fe200078e001c */
[----:B------:R-:W-:Y:S01]  /*07e0*/  MOV R24, 0x810 ;  /* 0x0000081000187802 */ /* 0x000fe20000000f00 */
[----:B------:R-:W-:-:S07]  /*07f0*/  IMAD.MOV.U32 R23, RZ, RZ, R29 ;  /* 0x000000ffff177224 */ /* 0x000fce00078e001d */
[----:B------:R-:W-:Y:S05]  /*0800*/  CALL.REL.NOINC `($_Z5focus7double3PKS_lS1_lPd$__internal_trig_reduction_slowpathd) ;  /* 0x0000000800ac7944 */ /* 0x000fea0003c00000 */
[----:B------:R-:W-:Y:S02]  /*0810*/  IMAD.MOV.U32 R12, RZ, RZ, R16 ;  /* 0x000000ffff0c7224 */ /* 0x000fe400078e0010 */
[----:B------:R-:W-:Y:S02]  /*0820*/  IMAD.MOV.U32 R30, RZ, RZ, R14 ;  /* 0x000000ffff1e7224 */ /* 0x000fe400078e000e */
[----:B------:R-:W-:-:S07]  /*0830*/  IMAD.MOV.U32 R31, RZ, RZ, R15 ;  /* 0x000000ffff1f7224 */ /* 0x000fce00078e000f */
.L_x_7:
[----:B------:R-:W-:Y:S05]  /*0840*/  BSYNC.RECONVERGENT B1 ;  /* 0x0000000000017941 */ /* 0x000fea0003800200 */
.L_x_6:
[----:B------:R-:W-:-:S07]  /*0850*/  VIADD R24, R12, 0x1 ;  /* 0x000000010c187836 */ /* 0x000fce0000000000 */
.L_x_5:
[----:B------:R-:W-:Y:S05]  /*0860*/  BSYNC.RECONVERGENT B0 ;  /* 0x0000000000007941 */ /* 0x000fea0003800200 */
.L_x_4:
[----:B------:R-:W-:-:S05]  /*0870*/  IMAD.SHL.U32 R12, R24, 0x40, RZ ;  /* 0x00000040180c7824 */ /* 0x000fca00078e00ff */
[----:B------:R-:W-:-:S04]  /*0880*/  LOP3.LUT R12, R12, 0x40, RZ, 0xc0, !PT ;  /* 0x000000400c0c7812 */ /* 0x000fc800078ec0ff */
[----:B------:R-:W-:-:S05]  /*0890*/  IADD3 R36, P0, PT, R12, UR16, RZ ;  /* 0x000000100c247c10 */ /* 0x000fca000ff1e0ff */
[----:B------:R-:W-:-:S05]  /*08a0*/  IMAD.X R37, RZ, RZ, UR17, P0 ;  /* 0x00000011ff257e24 */ /* 0x000fca00080e06ff */
[----:B------:R-:W2:Y:S04]  /*08b0*/  LDG.E.128.CONSTANT R12, desc[UR6][R36.64] ;  /* 0x00000006240c7981 */ /* 0x000ea8000c1e9d00 */
[----:B------:R-:W3:Y:S04]  /*08c0*/  LDG.E.128.CONSTANT R16, desc[UR6][R36.64+0x10] ;  /* 0x0000100624107981 */ /* 0x000ee8000c1e9d00 */
[----:B------:R-:W4:Y:S01]  /*08d0*/  LDG.E.128.CONSTANT R20, desc[UR6][R36.64+0x20] ;  /* 0x0000200624147981 */ /* 0x000f22000c1e9d00 */
[----:B------:R-:W-:Y:S01]  /*08e0*/  LOP3.LUT R32, R24, 0x1, RZ, 0xc0, !PT ;  /* 0x0000000118207812 */ /* 0x000fe200078ec0ff */
[----:B------:R-:W-:Y:S01]  /*08f0*/  IMAD.MOV.U32 R33, RZ, RZ, 0x3da8ff83 ;  /* 0x3da8ff83ff217424 */ /* 0x000fe200078e00ff */
[----:B------:R-:W-:Y:S01]  /*0900*/  DMUL R34, R30, R30 ;  /* 0x0000001e1e227228 */ /* 0x000fe20000000000 */
[----:B------:R-:W-:Y:S01]  /*0910*/  BSSY.RECONVERGENT B0, `(.L_x_8) ;  /* 0x0000030000007945 */ /* 0x000fe20003800200 */
[----:B------:R-:W-:Y:S01]  /*0920*/  ISETP.NE.U32.AND P0, PT, R32, 0x1, PT ;  /* 0x000000012000780c */ /* 0x000fe20003f05070 */
[----:B------:R-:W-:-:S03]  /*0930*/  IMAD.MOV.U32 R32, RZ, RZ, 0x20fd8164 ;  /* 0x20fd8164ff207424 */ /* 0x000fc600078e00ff */
[----:B------:R-:W-:Y:S02]  /*0940*/  FSEL R33, -R33, 0.11223486810922622681, !P0 ;  /* 0x3de5db6521217808 */ /* 0x000fe40004000100 */
[----:B------:R-:W-:-:S06]  /*0950*/  FSEL R32, R32, -8.06006814911005101289e+34, !P0 ;  /* 0xf9785eba20207808 */ /* 0x000fcc0004000000 */
[----:B--2---:R-:W-:-:S08]  /*0960*/  DFMA R12, R34, R32, R12 ;  /* 0x00000020220c722b */ /* 0x004fd0000000000c */
[----:B------:R-:W-:-:S08]  /*0970*/  DFMA R12, R34, R12, R14 ;  /* 0x0000000c220c722b */ /* 0x000fd0000000000e */
[----:B---3--:R-:W-:-:S08]  /*0980*/  DFMA R12, R34, R12, R16 ;  /* 0x0000000c220c722b */ /* 0x008fd00000000010 */
[----:B------:R-:W-:-:S08]  /*0990*/  DFMA R12, R34, R12, R18 ;  /* 0x0000000c220c722b */ /* 0x000fd00000000012 */
[----:B----4-:R-:W-:-:S08]  /*09a0*/  DFMA R12, R34, R12, R20 ;  /* 0x0000000c220c722b */ /* 0x010fd00000000014 */
[----:B------:R-:W-:-:S08]  /*09b0*/  DFMA R12, R34, R12, R22 ;  /* 0x0000000c220c722b */ /* 0x000fd00000000016 */
[----:B------:R-:W-:Y:S02]  /*09c0*/  DFMA R30, R12, R30, R30 ;  /* 0x0000001e0c1e722b */ /* 0x000fe4000000001e */
[----:B------:R-:W-:-:S10]  /*09d0*/  DFMA R12, R34, R12, 1 ;  /* 0x3ff00000220c742b */ /* 0x000fd4000000000c */
[----:B------:R-:W-:Y:S02]  /*09e0*/  FSEL R14, R12, R30, !P0 ;  /* 0x0000001e0c0e7208 */ /* 0x000fe40004000000 */
[----:B------:R-:W-:Y:S01]  /*09f0*/  FSEL R15, R13, R31, !P0 ;  /* 0x0000001f0d0f7208 */ /* 0x000fe20004000000 */
[----:B------:R-:W-:Y:S01]  /*0a00*/  @!P2 DMUL R30, RZ, R28 ;  /* 0x0000001cff1ea228 */ /* 0x000fe20000000000 */
[----:B------:R-:W-:Y:S01]  /*0a10*/  LOP3.LUT P0, RZ, R24, 0x2, RZ, 0xc0, !PT ;  /* 0x0000000218ff7812 */ /* 0x000fe2000780c0ff */
[----:B------:R-:W-:-:S03]  /*0a20*/  @!P2 IMAD.MOV.U32 R24, RZ, RZ, RZ ;  /* 0x000000ffff18a224 */ /* 0x000fc600078e00ff */
[----:B------:R-:W-:-:S10]  /*0a30*/  DADD R12, RZ, -R14 ;  /* 0x00000000ff0c7229 */ /* 0x000fd4000000080e */
[----:B------:R-:W-:Y:S02]  /*0a40*/  FSEL R12, R14, R12, !P0 ;  /* 0x0000000c0e0c7208 */ /* 0x000fe40004000000 */
[----:B------:R-:W-:-:S06]  /*0a50*/  FSEL R13, R15, R13, !P0 ;  /* 0x0000000d0f0d7208 */ /* 0x000fcc0004000000 */
[----:B------:R-:W-:Y:S01]  /*0a60*/  DADD R26, R26, R12 ;  /* 0x000000001a1a7229 */ /* 0x000fe2000000000c */
[----:B------:R-:W-:Y:S10]  /*0a70*/  @!P2 BRA `(.L_x_9) ;  /* 0x000000000064a947 */ /* 0x000ff40003800000 */
[----:B------:R-:W-:Y:S01]  /*0a80*/  UMOV UR14, 0x6dc9c883 ;  /* 0x6dc9c883000e7882 */ /* 0x000fe20000000000 */
[----:B------:R-:W-:Y:S01]  /*0a90*/  UMOV UR15, 0x3fe45f30 ;  /* 0x3fe45f30000f7882 */ /* 0x000fe20000000000 */
[C---:B------:R-:W-:Y:S02]  /*0aa0*/  DSETP.GE.AND P0, PT, |R28|.reuse, 2.14748364800000000000e+09, PT ;  /* 0x41e000001c00742a */ /* 0x040fe40003f06200 */
[----:B------:R-:W-:Y:S01]  /*0ab0*/  DMUL R12, R28, UR14 ;  /* 0x0000000e1c0c7c28 */ /* 0x000fe20008000000 */
[----:B------:R-:W-:Y:S01]  /*0ac0*/  UMOV UR14, 0x54442d18 ;  /* 0x54442d18000e7882 */ /* 0x000fe20000000000 */
[----:B------:R-:W-:-:S04]  /*0ad0*/  UMOV UR15, 0x3ff921fb ;  /* 0x3ff921fb000f7882 */ /* 0x000fc80000000000 */
        /* <DEDUP_REMOVED lines=10> */
[----:B------:R-:W-:Y:S01]  /*0b80*/  BSSY.RECONVERGENT B1, `(.L_x_10) ;  /* 0x0000005000017945 */ /* 0x000fe20003800200 */
[----:B------:R-:W-:Y:S01]  /*0b90*/  IMAD.MOV.U32 R14, RZ, RZ, R28 ;  /* 0x000000ffff0e7224 */ /* 0x000fe200078e001c */
[----:B------:R-:W-:Y:S01]  /*0ba0*/  MOV R24, 0xbd0 ;  /* 0x00000bd000187802 */ /* 0x000fe20000000f00 */
[----:B------:R-:W-:-:S07]  /*0bb0*/  IMAD.MOV.U32 R23, RZ, RZ, R29 ;  /* 0x000000ffff177224 */ /* 0x000fce00078e001d */
[----:B------:R-:W-:Y:S05]  /*0bc0*/  CALL.REL.NOINC `($_Z5focus7double3PKS_lS1_lPd$__internal_trig_reduction_slowpathd) ;  /* 0x0000000400bc7944 */ /* 0x000fea0003c00000 */
[----:B------:R-:W-:Y:S05]  /*0bd0*/  BSYNC.RECONVERGENT B1 ;  /* 0x0000000000017941 */ /* 0x000fea0003800200 */
.L_x_10:
[----:B------:R-:W-:Y:S02]  /*0be0*/  IMAD.MOV.U32 R24, RZ, RZ, R16 ;  /* 0x000000ffff187224 */ /* 0x000fe400078e0010 */
[----:B------:R-:W-:Y:S02]  /*0bf0*/  IMAD.MOV.U32 R30, RZ, RZ, R14 ;  /* 0x000000ffff1e7224 */ /* 0x000fe400078e000e */
[----:B------:R-:W-:-:S07]  /*0c00*/  IMAD.MOV.U32 R31, RZ, RZ, R15 ;  /* 0x000000ffff1f7224 */ /* 0x000fce00078e000f */
.L_x_9:
[----:B------:R-:W-:Y:S05]  /*0c10*/  BSYNC.RECONVERGENT B0 ;  /* 0x0000000000007941 */ /* 0x000fea0003800200 */
.L_x_8:
        /* <DEDUP_REMOVED lines=9> */
[----:B------:R-:W-:-:S02]  /*0cb0*/  UIADD3 UR4, UP0, UPT, UR4, 0x1, URZ ;  /* 0x0000000104047890 */ /* 0x000fc4000ff1e0ff */
[----:B------:R-:W-:Y:S01]  /*0cc0*/  ISETP.NE.U32.AND P0, PT, R28, 0x1, PT ;  /* 0x000000011c00780c */ /* 0x000fe20003f05070 */
[----:B------:R-:W-:Y:S01]  /*0cd0*/  IMAD.MOV.U32 R28, RZ, RZ, 0x3da8ff83 ;  /* 0x3da8ff83ff1c7424 */ /* 0x000fe200078e00ff */
[----:B------:R-:W-:Y:S02]  /*0ce0*/  UIADD3.X UR5, UPT, UPT, URZ, UR5, URZ, UP0, !UPT ;  /* 0x00000005ff057290 */ /* 0x000fe400087fe4ff */
[----:B------:R-:W-:Y:S01]  /*0cf0*/  FSEL R32, R32, -8.06006814911005101289e+34, !P0 ;  /* 0xf9785eba20207808 */ /* 0x000fe20004000000 */
[----:B------:R-:W-:Y:S01]  /*0d00*/  UISETP.GE.U32.AND UP0, UPT, UR4, UR18, UPT ;  /* 0x000000120400728c */ /* 0x000fe2000bf06070 */
[----:B------:R-:W-:Y:S01]  /*0d10*/  FSEL R33, -R28, 0.11223486810922622681, !P0 ;  /* 0x3de5db651c217808 */ /* 0x000fe20004000100 */
[----:B------:R-:W-:Y:S02]  /*0d20*/  DMUL R28, R30, R30 ;  /* 0x0000001e1e1c7228 */ /* 0x000fe40000000000 */
[----:B------:R-:W-:-:S06]  /*0d30*/  UISETP.GE.AND.EX UP0, UPT, UR5, UR19, UPT, UP0 ;  /* 0x000000130500728c */ /* 0x000fcc000bf06300 */
        /* <DEDUP_REMOVED lines=9> */
[----:B------:R-:W-:Y:S02]  /*0dd0*/  FSEL R15, R13, R31, !P0 ;  /* 0x0000001f0d0f7208 */ /* 0x000fe40004000000 */
[----:B------:R-:W-:-:S04]  /*0de0*/  LOP3.LUT P0, RZ, R24, 0x2, RZ, 0xc0, !PT ;  /* 0x0000000218ff7812 */ /* 0x000fc8000780c0ff */
[----:B------:R-:W-:-:S10]  /*0df0*/  DADD R12, RZ, -R14 ;  /* 0x00000000ff0c7229 */ /* 0x000fd4000000080e */
[----:B------:R-:W-:Y:S02]  /*0e00*/  FSEL R12, R14, R12, !P0 ;  /* 0x0000000c0e0c7208 */ /* 0x000fe40004000000 */
[----:B------:R-:W-:Y:S02]  /*0e10*/  FSEL R13, R15, R13, !P0 ;  /* 0x0000000d0f0d7208 */ /* 0x000fe40004000000 */
[----:B------:R-:W-:-:S04]  /*0e20*/  IADD3 R10, P0, PT, R10, 0x18, RZ ;  /* 0x000000180a0a7810 */ /* 0x000fc80007f1e0ff */
[----:B------:R-:W-:Y:S01]  /*0e30*/  DADD R2, R2, R12 ;  /* 0x0000000002027229 */ /* 0x000fe2000000000c */
[----:B------:R-:W-:Y:S01]  /*0e40*/  IMAD.X R11, RZ, RZ, R11, P0 ;  /* 0x000000ffff0b7224 */ /* 0x000fe200000e060b */
[----:B------:R-:W-:Y:S09]  /*0e50*/  BRA.U !UP0, `(.L_x_11) ;  /* 0xfffffff508007547 */ /* 0x000ff2000b83ffff */
.L_x_0:
[----:B------:R-:W-:Y:S01]  /*0e60*/  DMUL R2, R2, R2 ;  /* 0x0000000202027228 */ /* 0x000fe20000000000 */
[----:B------:R-:W-:Y:S01]  /*0e70*/  IMAD.MOV.U32 R6, RZ, RZ, 0x0 ;  /* 0x00000000ff067424 */ /* 0x000fe200078e00ff */
[----:B------:R-:W-:Y:S01]  /*0e80*/  BSSY.RECONVERGENT B0, `(.L_x_12) ;  /* 0x0000017000007945 */ /* 0x000fe20003800200 */
[----:B------:R-:W-:-:S05]  /*0e90*/  IMAD.MOV.U32 R7, RZ, RZ, 0x3fd80000 ;  /* 0x3fd80000ff077424 */ /* 0x000fca00078e00ff */
        /* <DEDUP_REMOVED lines=21> */
.L_x_13:
[----:B------:R-:W-:Y:S05]  /*0ff0*/  BSYNC.RECONVERGENT B0 ;  /* 0x0000000000007941 */ /* 0x000fea0003800200 */
.L_x_12:
[----:B------:R-:W0:Y:S02]  /*1000*/  LDCU.64 UR4, c[0x0][0x3b8] ;  /* 0x00007700ff0477ac */ /* 0x000e240008000a00 */
[----:B0-----:R-:W-:-:S04]  /*1010*/  LEA R2, P0, R25, UR4, 0x3 ;  /* 0x0000000419027c11 */ /* 0x001fc8000f8018ff */
[----:B------:R-:W-:-:S05]  /*1020*/  LEA.HI.X R3, R25, UR5, R0, 0x3, P0 ;  /* 0x0000000519037c11 */ /* 0x000fca00080f1c00 */
[----:B------:R-:W-:Y:S01]  /*1030*/  STG.E.64 desc[UR6][R2.64], R4 ;  /* 0x0000000402007986 */ /* 0x000fe2000c101b06 */
[----:B------:R-:W-:Y:S05]  /*1040*/  EXIT ;  /* 0x000000000000794d */ /* 0x000fea0003800000 */
        .weak           $__internal_0_$__cuda_sm20_dsqrt_rn_f64_mediumpath_v1
        .type           $__internal_0_$__cuda_sm20_dsqrt_rn_f64_mediumpath_v1,@function
        .size           $__internal_0_$__cuda_sm20_dsqrt_rn_f64_mediumpath_v1,($_Z5focus7double3PKS_lS1_lPd$__internal_trig_reduction_slowpathd - $__internal_0_$__cuda_sm20_dsqrt_rn_f64_mediumpath_v1)
$__internal_0_$__cuda_sm20_dsqrt_rn_f64_mediumpath_v1:
[----:B------:R-:W-:Y:S01]  /*1050*/  ISETP.GE.U32.AND P0, PT, R24, -0x3400000, PT ;  /* 0xfcc000001800780c */ /* 0x000fe20003f06070 */
[----:B------:R-:W-:-:S12]  /*1060*/  BSSY.RECONVERGENT B1, `(.L_x_14) ;  /* 0x0000023000017945 */ /* 0x000fd80003800200 */
[----:B------:R-:W-:Y:S05]  /*1070*/  @!P0 BRA `(.L_x_15) ;  /* 0x0000000000208947 */ /* 0x000fea0003800000 */
[----:B------:R-:W-:-:S10]  /*1080*/  DFMA.RM R12, R18, R12, R20 ;  /* 0x0000000c120c722b */ /* 0x000fd40000004014 */
[----:B------:R-:W-:-:S05]  /*1090*/  IADD3 R18, P0, PT, R12, 0x1, RZ ;  /* 0x000000010c127810 */ /* 0x000fca0007f1e0ff */
[----:B------:R-:W-:-:S06]  /*10a0*/  IMAD.X R19, RZ, RZ, R13, P0 ;  /* 0x000000ffff137224 */ /* 0x000fcc00000e060d */
[----:B------:R-:W-:-:S08]  /*10b0*/  DFMA.RP R22, -R12, R18, R22 ;  /* 0x000000120c16722b */ /* 0x000fd00000008116 */
[----:B------:R-:W-:-:S06]  /*10c0*/  DSETP.GT.AND P0, PT, R22, RZ, PT ;  /* 0x000000ff1600722a */ /* 0x000fcc0003f04000 */
[----:B------:R-:W-:Y:S02]  /*10d0*/  FSEL R12, R18, R12, P0 ;  /* 0x0000000c120c7208 */ /* 0x000fe40000000000 */
[----:B------:R-:W-:Y:S01]  /*10e0*/  FSEL R13, R19, R13, P0 ;  /* 0x0000000d130d7208 */ /* 0x000fe20000000000 */
[----:B------:R-:W-:Y:S06]  /*10f0*/  BRA `(.L_x_16) ;  /* 0x0000000000647947 */ /* 0x000fec0003800000 */
.L_x_15:
[----:B------:R-:W-:-:S14]  /*1100*/  DSETP.NE.AND P0, PT, R22, RZ, PT ;  /* 0x000000ff1600722a */ /* 0x000fdc0003f05000 */
[----:B------:R-:W-:Y:S05]  /*1110*/  @!P0 BRA `(.L_x_17) ;  /* 0x0000000000588947 */ /* 0x000fea0003800000 */
[----:B------:R-:W-:-:S13]  /*1120*/  ISETP.GE.AND P0, PT, R23, RZ, PT ;  /* 0x000000ff1700720c */ /* 0x000fda0003f06270 */
[----:B------:R-:W-:Y:S02]  /*1130*/  @!P0 IMAD.MOV.U32 R12, RZ, RZ, 0x0 ;  /* 0x00000000ff0c8424 */ /* 0x000fe400078e00ff */
[----:B------:R-:W-:Y:S01]  /*1140*/  @!P0 IMAD.MOV.U32 R13, RZ, RZ, -0x80000 ;  /* 0xfff80000ff0d8424 */ /* 0x000fe200078e00ff */
[----:B------:R-:W-:Y:S06]  /*1150*/  @!P0 BRA `(.L_x_16) ;  /* 0x00000000004c8947 */ /* 0x000fec0003800000 */
[----:B------:R-:W-:-:S13]  /*1160*/  ISETP.GT.AND P0, PT, R23, 0x7fefffff, PT ;  /* 0x7fefffff1700780c */ /* 0x000fda0003f04270 */
[----:B------:R-:W-:Y:S05]  /*1170*/  @P0 BRA `(.L_x_17) ;  /* 0x0000000000400947 */ /* 0x000fea0003800000 */
[----:B------:R-:W-:Y:S01]  /*1180*/  DMUL R22, R22, 8.11296384146066816958e+31 ;  /* 0x4690000016167828 */ /* 0x000fe20000000000 */
[----:B------:R-:W-:Y:S02]  /*1190*/  IMAD.MOV.U32 R12, RZ, RZ, RZ ;  /* 0x000000ffff0c7224 */ /* 0x000fe400078e00ff */
[----:B------:R-:W-:Y:S02]  /*11a0*/  IMAD.MOV.U32 R20, RZ, RZ, 0x0 ;  /* 0x00000000ff147424 */ /* 0x000fe400078e00ff */
[----:B------:R-:W-:Y:S01]  /*11b0*/  IMAD.MOV.U32 R21, RZ, RZ, 0x3fd80000 ;  /* 0x3fd80000ff157424 */ /* 0x000fe200078e00ff */
[----:B------:R-:W0:Y:S02]  /*11c0*/  MUFU.RSQ64H R13, R23 ;  /* 0x00000017000d7308 */ /* 0x000e240000001c00 */
[----:B0-----:R-:W-:-:S08]  /*11d0*/  DMUL R18, R12, R12 ;  /* 0x0000000c0c127228 */ /* 0x001fd00000000000 */
[----:B------:R-:W-:-:S08]  /*11e0*/  DFMA R18, R22, -R18, 1 ;  /* 0x3ff000001612742b */ /* 0x000fd00000000812 */
[----:B------:R-:W-:Y:S02]  /*11f0*/  DFMA R20, R18, R20, 0.5 ;  /* 0x3fe000001214742b */ /* 0x000fe40000000014 */
[----:B------:R-:W-:-:S08]  /*1200*/  DMUL R18, R12, R18 ;  /* 0x000000120c127228 */ /* 0x000fd00000000000 */
[----:B------:R-:W-:-:S08]  /*1210*/  DFMA R18, R20, R18, R12 ;  /* 0x000000121412722b */ /* 0x000fd0000000000c */
[----:B------:R-:W-:Y:S02]  /*1220*/  DMUL R12, R22, R18 ;  /* 0x00000012160c7228 */ /* 0x000fe40000000000 */
[----:B------:R-:W-:-:S06]  /*1230*/  VIADD R19, R19, 0xfff00000 ;  /* 0xfff0000013137836 */ /* 0x000fcc0000000000 */
[----:B------:R-:W-:-:S08]  /*1240*/  DFMA R20, R12, -R12, R22 ;  /* 0x8000000c0c14722b */ /* 0x000fd00000000016 */
[----:B------:R-:W-:-:S10]  /*1250*/  DFMA R12, R18, R20, R12 ;  /* 0x00000014120c722b */ /* 0x000fd4000000000c */
[----:B------:R-:W-:Y:S01]  /*1260*/  VIADD R13, R13, 0xfcb00000 ;  /* 0xfcb000000d0d7836 */ /* 0x000fe20000000000 */
[----:B------:R-:W-:Y:S06]  /*1270*/  BRA `(.L_x_16) ;  /* 0x0000000000047947 */ /* 0x000fec0003800000 */
.L_x_17:
[----:B------:R-:W-:-:S11]  /*1280*/  DADD R12, R22, R22 ;  /* 0x00000000160c7229 */ /* 0x000fd60000000016 */
.L_x_16:
[----:B------:R-:W-:Y:S05]  /*1290*/  BSYNC.RECONVERGENT B1 ;  /* 0x0000000000017941 */ /* 0x000fea0003800200 */
.L_x_14:
[----:B------:R-:W-:-:S04]  /*12a0*/  IMAD.MOV.U32 R15, RZ, RZ, 0x0 ;  /* 0x00000000ff0f7424 */ /* 0x000fc800078e00ff */
[----:B------:R-:W-:Y:S05]  /*12b0*/  RET.REL.NODEC R14 `(_Z5focus7double3PKS_lS1_lPd) ;  /* 0xffffffec0e507950 */ /* 0x000fea0003c3ffff */
        .type           $_Z5focus7double3PKS_lS1_lPd$__internal_trig_reduction_slowpathd,@function
        .size           $_Z5focus7double3PKS_lS1_lPd$__internal_trig_reduction_slowpathd,(.L_x_27 - $_Z5focus7double3PKS_lS1_lPd$__internal_trig_reduction_slowpathd)
$_Z5focus7double3PKS_lS1_lPd$__internal_trig_reduction_slowpathd:
[--C-:B------:R-:W-:Y:S01]  /*12c0*/  SHF.R.U32.HI R22, RZ, 0x14, R23.reuse ;  /* 0x00000014ff167819 */ /* 0x100fe20000011617 */
[----:B------:R-:W-:Y:S02]  /*12d0*/  IMAD.MOV.U32 R15, RZ, RZ, R23 ;  /* 0x000000ffff0f7224 */ /* 0x000fe400078e0017 */
[----:B------:R-:W-:Y:S01]  /*12e0*/  IMAD.MOV.U32 R12, RZ, RZ, RZ ;  /* 0x000000ffff0c7224 */ /* 0x000fe200078e00ff */
[----:B------:R-:W-:-:S04]  /*12f0*/  LOP3.LUT R13, R22, 0x7ff, RZ, 0xc0, !PT ;  /* 0x000007ff160d7812 */ /* 0x000fc800078ec0ff */
[----:B------:R-:W-:-:S13]  /*1300*/  ISETP.NE.AND P0, PT, R13, 0x7ff, PT ;  /* 0x000007ff0d00780c */ /* 0x000fda0003f05270 */
[----:B------:R-:W-:Y:S05]  /*1310*/  @!P0 BRA `(.L_x_18) ;  /* 0x0000000800508947 */ /* 0x000fea0003800000 */
[----:B------:R-:W-:Y:S01]  /*1320*/  VIADD R12, R13, 0xfffffc00 ;  /* 0xfffffc000d0c7836 */ /* 0x000fe20000000000 */
[----:B------:R-:W-:Y:S01]  /*1330*/  BSSY.RECONVERGENT B2, `(.L_x_19) ;  /* 0x000002e000027945 */ /* 0x000fe20003800200 */
[----:B------:R-:W-:-:S03]  /*1340*/  CS2R R16, SRZ ;  /* 0x0000000000107805 */ /* 0x000fc6000001ff00 */
[----:B------:R-:W-:Y:S02]  /*1350*/  SHF.R.U32.HI R33, RZ, 0x6, R12 ;  /* 0x00000006ff217819 */ /* 0x000fe4000001160c */
[----:B------:R-:W-:Y:S02]  /*1360*/  ISETP.GE.U32.AND P0, PT, R12, 0x80, PT ;  /* 0x000000800c00780c */ /* 0x000fe40003f06070 */
[C---:B------:R-:W-:Y:S02]  /*1370*/  IADD3 R20, PT, PT, -R33.reuse, 0x13, RZ ;  /* 0x0000001321147810 */ /* 0x040fe40007ffe1ff */
[----:B------:R-:W-:Y:S02]  /*1380*/  IADD3 R19, PT, PT, -R33, 0xf, RZ ;  /* 0x0000000f21137810 */ /* 0x000fe40007ffe1ff */
[----:B------:R-:W-:-:S04]  /*1390*/  SEL R20, R20, 0x12, P0 ;  /* 0x0000001214147807 */ /* 0x000fc80000000000 */
[----:B------:R-:W-:-:S13]  /*13a0*/  ISETP.GE.AND P0, PT, R19, R20, PT ;  /* 0x000000141300720c */ /* 0x000fda0003f06270 */
[----:B------:R-:W-:Y:S05]  /*13b0*/  @P0 BRA `(.L_x_20) ;  /* 0x0000000000940947 */ /* 0x000fea0003800000 */
[----:B------:R-:W0:Y:S01]  /*13c0*/  LDC.64 R12, c[0x0][0x358] ;  /* 0x0000d600ff0c7b82 */ /* 0x000e220000000a00 */
[C---:B------:R-:W-:Y:S01]  /*13d0*/  SHF.L.U64.HI R31, R14.reuse, 0xb, R15 ;  /* 0x0000000b0e1f7819 */ /* 0x040fe2000001020f */
[----:B------:R-:W-:Y:S01]  /*13e0*/  BSSY.RECONVERGENT B3, `(.L_x_21) ;  /* 0x0000021000037945 */ /* 0x000fe20003800200 */
[----:B------:R-:W-:Y:S01]  /*13f0*/  IMAD.SHL.U32 R21, R14, 0x800, RZ ;  /* 0x000008000e157824 */ /* 0x000fe200078e00ff */
[----:B------:R-:W-:Y:S01]  /*1400*/  IADD3 R18, PT, PT, RZ, -R33, -R20 ;  /* 0x80000021ff127210 */ /* 0x000fe20007ffe814 */
[----:B------:R-:W-:Y:S01]  /*1410*/  IMAD.MOV.U32 R30, RZ, RZ, RZ ;  /* 0x000000ffff1e7224 */ /* 0x000fe200078e00ff */
[----:B------:R-:W-:Y:S02]  /*1420*/  CS2R R16, SRZ ;  /* 0x0000000000107805 */ /* 0x000fe4000001ff00 */
[----:B------:R-:W-:-:S07]  /*1430*/  LOP3.LUT R31, R31, 0x80000000, RZ, 0xfc, !PT ;  /* 0x800000001f1f7812 */ /* 0x000fce00078efcff */
.L_x_22:
[----:B------:R-:W1:Y:S01]  /*1440*/  LDC.64 R14, c[0x4][RZ] ;  /* 0x01000000ff0e7b82 */ /* 0x000e620000000a00 */
[----:B0-----:R-:W-:Y:S02]  /*1450*/  R2UR UR14, R12 ;  /* 0x000000000c0e72ca */ /* 0x001fe400000e0000 */
[----:B------:R-:W-:Y:S01]  /*1460*/  R2UR UR15, R13 ;  /* 0x000000000d0f72ca */ /* 0x000fe200000e0000 */
[----:B-1----:R-:W-:-:S12]  /*1470*/  IMAD.WIDE R14, R19, 0x8, R14 ;  /* 0x00000008130e7825 */ /* 0x002fd800078e020e */
[----:B------:R-:W2:Y:S01]  /*1480*/  LDG.E.64.CONSTANT R14, desc[UR14][R14.64] ;  /* 0x0000000e0e0e7981 */ /* 0x000ea2000c1e9b00 */
[----:B------:R-:W-:Y:S02]  /*1490*/  VIADD R18, R18, 0x1 ;  /* 0x0000000112127836 */ /* 0x000fe40000000000 */
[----:B------:R-:W-:Y:S02]  /*14a0*/  VIADD R19, R19, 0x1 ;  /* 0x0000000113137836 */ /* 0x000fe40000000000 */
[----:B--2---:R-:W-:-:S04]  /*14b0*/  IMAD.WIDE.U32 R16, P3, R14, R21, R16 ;  /* 0x000000150e107225 */ /* 0x004fc80007860010 */
[----:B------:R-:W-:Y:S02]  /*14c0*/  IMAD R33, R14, R31, RZ ;  /* 0x0000001f0e217224 */ /* 0x000fe400078e02ff */
[CC--:B------:R-:W-:Y:S02]  /*14d0*/  IMAD R32, R15.reuse, R21.reuse, RZ ;  /* 0x000000150f207224 */ /* 0x0c0fe400078e02ff */
[----:B------:R-:W-:Y:S01]  /*14e0*/  IMAD.HI.U32 R35, R15, R21, RZ ;  /* 0x000000150f237227 */ /* 0x000fe200078e00ff */
[----:B------:R-:W-:-:S03]  /*14f0*/  IADD3 R17, P0, PT, R33, R17, RZ ;  /* 0x0000001121117210 */ /* 0x000fc60007f1e0ff */
[----:B------:R-:W-:Y:S01]  /*1500*/  IMAD R33, R30, 0x8, R1 ;  /* 0x000000081e217824 */ /* 0x000fe200078e0201 */
[----:B------:R-:W-:Y:S01]  /*1510*/  IADD3 R17, P1, PT, R32, R17, RZ ;  /* 0x0000001120117210 */ /* 0x000fe20007f3e0ff */
[----:B------:R-:W-:-:S04]  /*1520*/  IMAD.HI.U32 R32, R14, R31, RZ ;  /* 0x0000001f0e207227 */ /* 0x000fc800078e00ff */
[----:B------:R-:W-:Y:S01]  /*1530*/  IMAD.X R14, RZ, RZ, R32, P3 ;  /* 0x000000ffff0e7224 */ /* 0x000fe200018e0620 */
[----:B------:R0:W-:Y:S01]  /*1540*/  STL.64 [R33], R16 ;  /* 0x0000001021007387 */ /* 0x0001e20000100a00 */
[----:B------:R-:W-:-:S03]  /*1550*/  IMAD.HI.U32 R32, R15, R31, RZ ;  /* 0x0000001f0f207227 */ /* 0x000fc600078e00ff */
[----:B------:R-:W-:Y:S01]  /*1560*/  IADD3.X R14, P0, PT, R35, R14, RZ, P0, !PT ;  /* 0x0000000e230e7210 */ /* 0x000fe2000071e4ff */
[----:B------:R-:W-:Y:S02]  /*1570*/  IMAD R15, R15, R31, RZ ;  /* 0x0000001f0f0f7224 */ /* 0x000fe400078e02ff */
[----:B------:R-:W-:-:S03]  /*1580*/  VIADD R30, R30, 0x1 ;  /* 0x000000011e1e7836 */ /* 0x000fc60000000000 */
[----:B------:R-:W-:Y:S01]  /*1590*/  IADD3.X R15, P1, PT, R15, R14, RZ, P1, !PT ;  /* 0x0000000e0f0f7210 */ /* 0x000fe20000f3e4ff */
[----:B------:R-:W-:Y:S01]  /*15a0*/  IMAD.X R14, RZ, RZ, R32, P0 ;  /* 0x000000ffff0e7224 */ /* 0x000fe200000e0620 */
[----:B------:R-:W-:-:S03]  /*15b0*/  ISETP.NE.AND P0, PT, R18, -0xf, PT ;  /* 0xfffffff11200780c */ /* 0x000fc60003f05270 */
[----:B0-----:R-:W-:Y:S02]  /*15c0*/  IMAD.X R17, RZ, RZ, R14, P1 ;  /* 0x000000ffff117224 */ /* 0x001fe400008e060e */
[----:B------:R-:W-:-:S08]  /*15d0*/  IMAD.MOV.U32 R16, RZ, RZ, R15 ;  /* 0x000000ffff107224 */ /* 0x000fd000078e000f */
[----:B------:R-:W-:Y:S05]  /*15e0*/  @P0 BRA `(.L_x_22) ;  /* 0xfffffffc00940947 */ /* 0x000fea000383ffff */
[----:B------:R-:W-:Y:S05]  /*15f0*/  BSYNC.RECONVERGENT B3 ;  /* 0x0000000000037941 */ /* 0x000fea0003800200 */
.L_x_21:
[----:B------:R-:W-:-:S07]  /*1600*/  IMAD.MOV.U32 R19, RZ, RZ, R20 ;  /* 0x000000ffff137224 */ /* 0x000fce00078e0014 */
.L_x_20:
[----:B------:R-:W-:Y:S05]  /*1610*/  BSYNC.RECONVERGENT B2 ;  /* 0x0000000000027941 */ /* 0x000fea0003800200 */
.L_x_19:
[C---:B------:R-:W-:Y:S02]  /*1620*/  LOP3.LUT R12, R22.reuse, 0x7ff, RZ, 0xc0, !PT ;  /* 0x000007ff160c7812 */ /* 0x040fe400078ec0ff */
[----:B------:R-:W-:-:S03]  /*1630*/  LOP3.LUT P0, R37, R22, 0x3f, RZ, 0xc0, !PT ;  /* 0x0000003f16257812 */ /* 0x000fc6000780c0ff */
[----:B------:R-:W-:-:S05]  /*1640*/  VIADD R12, R12, 0xfffffc00 ;  /* 0xfffffc000c0c7836 */ /* 0x000fca0000000000 */
[----:B------:R-:W-:-:S05]  /*1650*/  SHF.R.U32.HI R12, RZ, 0x6, R12 ;  /* 0x00000006ff0c7819 */ /* 0x000fca000001160c */
[----:B------:R-:W-:-:S04]  /*1660*/  IMAD.IADD R12, R12, 0x1, R19 ;  /* 0x000000010c0c7824 */ /* 0x000fc800078e0213 */
[----:B------:R-:W-:-:S05]  /*1670*/  IMAD.U32 R22, R12, 0x8, R1 ;  /* 0x000000080c167824 */ /* 0x000fca00078e0001 */
[----:B------:R0:W-:Y:S04]  /*1680*/  STL.64 [R22+-0x78], R16 ;  /* 0xffff881016007387 */ /* 0x0001e80000100a00 */
[----:B------:R-:W2:Y:S04]  /*1690*/  @P0 LDL.64 R20, [R1+0x8] ;  /* 0x0000080001140983 */ /* 0x000ea80000100a00 */
[----:B------:R-:W3:Y:S04]  /*16a0*/  LDL.64 R14, [R1+0x10] ;  /* 0x00001000010e7983 */ /* 0x000ee80000100a00 */
[----:B------:R-:W4:Y:S01]  /*16b0*/  LDL.64 R12, [R1+0x18] ;  /* 0x00001800010c7983 */ /* 0x000f220000100a00 */
[----:B------:R-:W-:Y:S01]  /*16c0*/  @P0 LOP3.LUT R18, R37, 0x3f, RZ, 0x3c, !PT ;  /* 0x0000003f25120812 */ /* 0x000fe200078e3cff */
[----:B------:R-:W-:Y:S01]  /*16d0*/  BSSY.RECONVERGENT B2, `(.L_x_23) ;  /* 0x0000034000027945 */ /* 0x000fe20003800200 */
[----:B--2---:R-:W-:-:S02]  /*16e0*/  @P0 SHF.R.U64 R19, R20, 0x1, R21 ;  /* 0x0000000114130819 */ /* 0x004fc40000001215 */
[----:B------:R-:W-:Y:S02]  /*16f0*/  @P0 SHF.R.U32.HI R21, RZ, 0x1, R21 ;  /* 0x00000001ff150819 */ /* 0x000fe40000011615 */
[CC--:B---3--:R-:W-:Y:S02]  /*1700*/  @P0 SHF.L.U32 R31, R14.reuse, R37.reuse, RZ ;  /* 0x000000250e1f0219 */ /* 0x0c8fe400000006ff */
[----:B0-----:R-:W-:Y:S02]  /*1710*/  @P0 SHF.R.U64 R16, R19, R18, R21 ;  /* 0x0000001213100219 */ /* 0x001fe40000001215 */
[--C-:B------:R-:W-:Y:S02]  /*1720*/  @P0 SHF.R.U32.HI R35, RZ, 0x1, R15.reuse ;  /* 0x00000001ff230819 */ /* 0x100fe4000001160f */
[C-C-:B------:R-:W-:Y:S02]  /*1730*/  @P0 SHF.R.U64 R33, R14.reuse, 0x1, R15.reuse ;  /* 0x000000010e210819 */ /* 0x140fe4000000120f */
[----:B------:R-:W-:-:S02]  /*1740*/  @P0 SHF.L.U64.HI R20, R14, R37, R15 ;  /* 0x000000250e140219 */ /* 0x000fc4000001020f */
[----:B------:R-:W-:Y:S02]  /*1750*/  @P0 SHF.R.U32.HI R17, RZ, R18, R21 ;  /* 0x00000012ff110219 */ /* 0x000fe40000011615 */
[----:B------:R-:W-:Y:S02]  /*1760*/  @P0 LOP3.LUT R14, R31, R16, RZ, 0xfc, !PT ;  /* 0x000000101f0e0212 */ /* 0x000fe400078efcff */
[----:B----4-:R-:W-:Y:S02]  /*1770*/  @P0 SHF.L.U32 R19, R12, R37, RZ ;  /* 0x000000250c130219 */ /* 0x010fe400000006ff */
[----:B------:R-:W-:Y:S01]  /*1780*/  @P0 SHF.R.U64 R22, R33, R18, R35 ;  /* 0x0000001221160219 */ /* 0x000fe20000001223 */
[----:B------:R-:W-:Y:S01]  /*1790*/  IMAD.SHL.U32 R16, R14, 0x4, RZ ;  /* 0x000000040e107824 */ /* 0x000fe200078e00ff */
[----:B------:R-:W-:Y:S02]  /*17a0*/  @P0 LOP3.LUT R15, R20, R17, RZ, 0xfc, !PT ;  /* 0x00000011140f0212 */ /* 0x000fe400078efcff */
[----:B------:R-:W-:-:S02]  /*17b0*/  @P0 SHF.L.U64.HI R20, R12, R37, R13 ;  /* 0x000000250c140219 */ /* 0x000fc4000001020d */
[----:B------:R-:W-:Y:S02]  /*17c0*/  @P0 SHF.R.U32.HI R35, RZ, R18, R35 ;  /* 0x00000012ff230219 */ /* 0x000fe40000011623 */
[----:B------:R-:W-:Y:S02]  /*17d0*/  @P0 LOP3.LUT R12, R19, R22, RZ, 0xfc, !PT ;  /* 0x00000016130c0212 */ /* 0x000fe400078efcff */
[----:B------:R-:W-:Y:S02]  /*17e0*/  SHF.L.U64.HI R18, R14, 0x2, R15 ;  /* 0x000000020e127819 */ /* 0x000fe4000001020f */
[----:B------:R-:W-:Y:S02]  /*17f0*/  @P0 LOP3.LUT R13, R20, R35, RZ, 0xfc, !PT ;  /* 0x00000023140d0212 */ /* 0x000fe400078efcff */
[----:B------:R-:W-:Y:S02]  /*1800*/  SHF.L.W.U32.HI R15, R15, 0x2, R12 ;  /* 0x000000020f0f7819 */ /* 0x000fe40000010e0c */
[----:B------:R-:W-:-:S02]  /*1810*/  IADD3 RZ, P0, PT, RZ, -R16, RZ ;  /* 0x80000010ffff7210 */ /* 0x000fc40007f1e0ff */
[----:B------:R-:W-:Y:S02]  /*1820*/  LOP3.LUT R14, RZ, R18, RZ, 0x33, !PT ;  /* 0x00000012ff0e7212 */ /* 0x000fe400078e33ff */
[----:B------:R-:W-:Y:S02]  /*1830*/  SHF.L.W.U32.HI R12, R12, 0x2, R13 ;  /* 0x000000020c0c7819 */ /* 0x000fe40000010e0d */
[----:B------:R-:W-:Y:S02]  /*1840*/  LOP3.LUT R17, RZ, R15, RZ, 0x33, !PT ;  /* 0x0000000fff117212 */ /* 0x000fe400078e33ff */
[----:B------:R-:W-:Y:S02]  /*1850*/  IADD3.X R19, P0, PT, RZ, R14, RZ, P0, !PT ;  /* 0x0000000eff137210 */ /* 0x000fe4000071e4ff */
[----:B------:R-:W-:Y:S02]  /*1860*/  LOP3.LUT R14, RZ, R12, RZ, 0x33, !PT ;  /* 0x0000000cff0e7212 */ /* 0x000fe400078e33ff */
[----:B------:R-:W-:-:S02]  /*1870*/  IADD3.X R20, P1, PT, RZ, R17, RZ, P0, !PT ;  /* 0x00000011ff147210 */ /* 0x000fc4000073e4ff */
[----:B------:R-:W-:-:S03]  /*1880*/  ISETP.GT.U32.AND P3, PT, R15, -0x1, PT ;  /* 0xffffffff0f00780c */ /* 0x000fc60003f64070 */
[----:B------:R-:W-:Y:S01]  /*1890*/  IMAD.X R17, RZ, RZ, R14, P1 ;  /* 0x000000ffff117224 */ /* 0x000fe200008e060e */
[----:B------:R-:W-:-:S04]  /*18a0*/  ISETP.GT.AND.EX P0, PT, R12, -0x1, PT, P3 ;  /* 0xffffffff0c00780c */ /* 0x000fc80003f04330 */
[----:B------:R-:W-:Y:S02]  /*18b0*/  SEL R14, R12, R17, P0 ;  /* 0x000000110c0e7207 */ /* 0x000fe40000000000 */
[----:B------:R-:W-:Y:S02]  /*18c0*/  SEL R17, R15, R20, P0 ;  /* 0x000000140f117207 */ /* 0x000fe40000000000 */
[----:B------:R-:W-:-:S04]  /*18d0*/  ISETP.NE.U32.AND P1, PT, R14, RZ, PT ;  /* 0x000000ff0e00720c */ /* 0x000fc80003f25070 */
[----:B------:R-:W-:Y:S01]  /*18e0*/  SEL R20, R17, R14, !P1 ;  /* 0x0000000e11147207 */ /* 0x000fe20004800000 */
[----:B------:R-:W-:-:S05]  /*18f0*/  @!P0 IMAD.MOV R16, RZ, RZ, -R16 ;  /* 0x000000ffff108224 */ /* 0x000fca00078e0a10 */
[----:B------:R-:W0:Y:S02]  /*1900*/  FLO.U32 R20, R20 ;  /* 0x0000001400147300 */ /* 0x000e2400000e0000 */
[C---:B0-----:R-:W-:Y:S02]  /*1910*/  IADD3 R21, PT, PT, -R20.reuse, 0x1f, RZ ;  /* 0x0000001f14157810 */ /* 0x041fe40007ffe1ff */
[----:B------:R-:W-:-:S03]  /*1920*/  IADD3 R15, PT, PT, -R20, 0x3f, RZ ;  /* 0x0000003f140f7810 */ /* 0x000fc60007ffe1ff */
[----:B------:R-:W-:Y:S01]  /*1930*/  @P1 IMAD.MOV R15, RZ, RZ, R21 ;  /* 0x000000ffff0f1224 */ /* 0x000fe200078e0215 */
[----:B------:R-:W-:-:S04]  /*1940*/  SEL R21, R18, R19, P0 ;  /* 0x0000001312157207 */ /* 0x000fc80000000000 */
[----:B------:R-:W-:-:S13]  /*1950*/  ISETP.NE.AND P1, PT, R15, RZ, PT ;  /* 0x000000ff0f00720c */ /* 0x000fda0003f25270 */
[----:B------:R-:W-:Y:S05]  /*1960*/  @!P1 BRA `(.L_x_24) ;  /* 0x0000000000289947 */ /* 0x000fea0003800000 */
[--C-:B------:R-:W-:Y:S02]  /*1970*/  SHF.R.U64 R19, R16, 0x1, R21.reuse ;  /* 0x0000000110137819 */ /* 0x100fe40000001215 */
[C---:B------:R-:W-:Y:S02]  /*1980*/  LOP3.LUT R16, R15.reuse, 0x3f, RZ, 0xc0, !PT ;  /* 0x0000003f0f107812 */ /* 0x040fe400078ec0ff */
[----:B------:R-:W-:Y:S02]  /*1990*/  SHF.R.U32.HI R21, RZ, 0x1, R21 ;  /* 0x00000001ff157819 */ /* 0x000fe40000011615 */
[----:B------:R-:W-:Y:S02]  /*19a0*/  LOP3.LUT R18, R15, 0x3f, RZ, 0xc, !PT ;  /* 0x0000003f0f127812 */ /* 0x000fe400078e0cff */
[CC--:B------:R-:W-:Y:S02]  /*19b0*/  SHF.L.U64.HI R31, R17.reuse, R16.reuse, R14 ;  /* 0x00000010111f7219 */ /* 0x0c0fe4000001020e */
[----:B------:R-:W-:-:S02]  /*19c0*/  SHF.L.U32 R16, R17, R16, RZ ;  /* 0x0000001011107219 */ /* 0x000fc400000006ff */
[-CC-:B------:R-:W-:Y:S02]  /*19d0*/  SHF.R.U64 R17, R19, R18.reuse, R21.reuse ;  /* 0x0000001213117219 */ /* 0x180fe40000001215 */
[----:B------:R-:W-:Y:S02]  /*19e0*/  SHF.R.U32.HI R14, RZ, R18, R21 ;  /* 0x00000012ff0e7219 */ /* 0x000fe40000011615 */
[----:B------:R-:W-:Y:S02]  /*19f0*/  LOP3.LUT R17, R16, R17, RZ, 0xfc, !PT ;  /* 0x0000001110117212 */ /* 0x000fe400078efcff */
[----:B------:R-:W-:-:S07]  /*1a00*/  LOP3.LUT R14, R31, R14, RZ, 0xfc, !PT ;  /* 0x0000000e1f0e7212 */ /* 0x000fce00078efcff */
.L_x_24:
[----:B------:R-:W-:Y:S05]  /*1a10*/  BSYNC.RECONVERGENT B2 ;  /* 0x0000000000027941 */ /* 0x000fea0003800200 */
.L_x_23:
[----:B------:R-:W-:-:S04]  /*1a20*/  IMAD.WIDE.U32 R18, R17, 0x2168c235, RZ ;  /* 0x2168c23511127825 */ /* 0x000fc800078e00ff */
[----:B------:R-:W-:Y:S01]  /*1a30*/  IMAD.MOV.U32 R20, RZ, RZ, R19 ;  /* 0x000000ffff147224 */ /* 0x000fe200078e0013 */
[----:B------:R-:W-:Y:S01]  /*1a40*/  IADD3 RZ, P1, PT, R18, R18, RZ ;  /* 0x0000001212ff7210 */ /* 0x000fe20007f3e0ff */
[----:B------:R-:W-:Y:S02]  /*1a50*/  IMAD.MOV.U32 R21, RZ, RZ, RZ ;  /* 0x000000ffff157224 */ /* 0x000fe400078e00ff */
[----:B------:R-:W-:-:S04]  /*1a60*/  IMAD.HI.U32 R19, R14, -0x36f0255e, RZ ;  /* 0xc90fdaa20e137827 */ /* 0x000fc800078e00ff */
[----:B------:R-:W-:-:S04]  /*1a70*/  IMAD.WIDE.U32 R16, R17, -0x36f0255e, R20 ;  /* 0xc90fdaa211107825 */ /* 0x000fc800078e0014 */
[C---:B------:R-:W-:Y:S02]  /*1a80*/  IMAD R21, R14.reuse, -0x36f0255e, RZ ;  /* 0xc90fdaa20e157824 */ /* 0x040fe400078e02ff */
[----:B------:R-:W-:-:S04]  /*1a90*/  IMAD.WIDE.U32 R16, P3, R14, 0x2168c235, R16 ;  /* 0x2168c2350e107825 */ /* 0x000fc80007860010 */
[----:B------:R-:W-:Y:S01]  /*1aa0*/  IMAD.X R14, RZ, RZ, R19, P3 ;  /* 0x000000ffff0e7224 */ /* 0x000fe200018e0613 */
[----:B------:R-:W-:Y:S02]  /*1ab0*/  IADD3 R17, P3, PT, R21, R17, RZ ;  /* 0x0000001115117210 */ /* 0x000fe40007f7e0ff */
[----:B------:R-:W-:Y:S02]  /*1ac0*/  IADD3.X RZ, P1, PT, R16, R16, RZ, P1, !PT ;  /* 0x0000001010ff7210 */ /* 0x000fe40000f3e4ff */
[C---:B------:R-:W-:Y:S01]  /*1ad0*/  ISETP.GT.U32.AND P4, PT, R17.reuse, RZ, PT ;  /* 0x000000ff1100720c */ /* 0x040fe20003f84070 */
[----:B------:R-:W-:Y:S01]  /*1ae0*/  IMAD.X R14, RZ, RZ, R14, P3 ;  /* 0x000000ffff0e7224 */ /* 0x000fe200018e060e */
[----:B------:R-:W-:-:S04]  /*1af0*/  IADD3.X R16, P3, PT, R17, R17, RZ, P1, !PT ;  /* 0x0000001111107210 */ /* 0x000fc80000f7e4ff */
[C---:B------:R-:W-:Y:S01]  /*1b00*/  ISETP.GT.AND.EX P1, PT, R14.reuse, RZ, PT, P4 ;  /* 0x000000ff0e00720c */ /* 0x040fe20003f24340 */
[----:B------:R-:W-:-:S03]  /*1b10*/  IMAD.X R19, R14, 0x1, R14, P3 ;  /* 0x000000010e137824 */ /* 0x000fc600018e060e */
[----:B------:R-:W-:Y:S02]  /*1b20*/  SEL R16, R16, R17, P1 ;  /* 0x0000001110107207 */ /* 0x000fe40000800000 */
[----:B------:R-:W-:Y:S02]  /*1b30*/  SEL R17, R19, R14, P1 ;  /* 0x0000000e13117207 */ /* 0x000fe40000800000 */
[----:B------:R-:W-:Y:S02]  /*1b40*/  IADD3 R14, P3, PT, R16, 0x1, RZ ;  /* 0x00000001100e7810 */ /* 0x000fe40007f7e0ff */
[----:B------:R-:W-:Y:S02]  /*1b50*/  SEL R18, RZ, 0xffffffff, !P1 ;  /* 0xffffffffff127807 */ /* 0x000fe40004800000 */
[----:B------:R-:W-:Y:S01]  /*1b60*/  LOP3.LUT P1, R16, R23, 0x80000000, RZ, 0xc0, !PT ;  /* 0x8000000017107812 */ /* 0x000fe2000782c0ff */
[----:B------:R-:W-:Y:S01]  /*1b70*/  IMAD.X R17, RZ, RZ, R17, P3 ;  /* 0x000000ffff117224 */ /* 0x000fe200018e0611 */
[----:B------:R-:W-:Y:S01]  /*1b80*/  SHF.R.U32.HI R19, RZ, 0x1e, R13 ;  /* 0x0000001eff137819 */ /* 0x000fe2000001160d */
[----:B------:R-:W-:Y:S01]  /*1b90*/  IMAD.IADD R15, R18, 0x1, -R15 ;  /* 0x00000001120f7824 */ /* 0x000fe200078e0a0f */
[----:B------:R-:W-:-:S02]  /*1ba0*/  @!P0 LOP3.LUT R16, R16, 0x80000000, RZ, 0x3c, !PT ;  /* 0x8000000010108812 */ /* 0x000fc400078e3cff */
[----:B------:R-:W-:Y:S01]  /*1bb0*/  SHF.R.U64 R14, R14, 0xa, R17 ;  /* 0x0000000a0e0e7819 */ /* 0x000fe20000001211 */
[----:B------:R-:W-:Y:S01]  /*1bc0*/  IMAD.SHL.U32 R13, R15, 0x100000, RZ ;  /* 0x001000000f0d7824 */ /* 0x000fe200078e00ff */
[----:B------:R-:W-:Y:S02]  /*1bd0*/  LEA.HI R12, R12, R19, RZ, 0x1 ;  /* 0x000000130c0c7211 */ /* 0x000fe400078f08ff */
[----:B------:R-:W-:-:S03]  /*1be0*/  IADD3 R14, P3, PT, R14, 0x1, RZ ;  /* 0x000000010e0e7810 */ /* 0x000fc60007f7e0ff */
[----:B------:R-:W-:Y:S01]  /*1bf0*/  @P1 IMAD.MOV R12, RZ, RZ, -R12 ;  /* 0x000000ffff0c1224 */ /* 0x000fe200078e0a0c */
[----:B------:R-:W-:-:S04]  /*1c00*/  LEA.HI.X R17, R17, RZ, RZ, 0x16, P3 ;  /* 0x000000ff11117211 */ /* 0x000fc800018fb4ff */
[--C-:B------:R-:W-:Y:S02]  /*1c10*/  SHF.R.U64 R14, R14, 0x1, R17.reuse ;  /* 0x000000010e0e7819 */ /* 0x100fe40000001211 */
[----:B------:R-:W-:Y:S02]  /*1c20*/  SHF.R.U32.HI R18, RZ, 0x1, R17 ;  /* 0x00000001ff127819 */ /* 0x000fe40000011611 */
[----:B------:R-:W-:-:S04]  /*1c30*/  IADD3 R14, P3, P4, RZ, RZ, R14 ;  /* 0x000000ffff0e7210 */ /* 0x000fc80007c7e00e */
[----:B------:R-:W-:-:S04]  /*1c40*/  IADD3.X R13, PT, PT, R13, 0x3fe00000, R18, P3, P4 ;  /* 0x3fe000000d0d7810 */ /* 0x000fc80001fe8412 */
[----:B------:R-:W-:-:S07]  /*1c50*/  LOP3.LUT R15, R13, R16, RZ, 0xfc, !PT ;  /* 0x000000100d0f7212 */ /* 0x000fce00078efcff */
.L_x_18:
[----:B------:R-:W-:Y:S02]  /*1c60*/  IMAD.MOV.U32 R16, RZ, RZ, R12 ;  /* 0x000000ffff107224 */ /* 0x000fe400078e000c */
[----:B------:R-:W-:Y:S02]  /*1c70*/  IMAD.MOV.U32 R12, RZ, RZ, R24 ;  /* 0x000000ffff0c7224 */ /* 0x000fe400078e0018 */
[----:B------:R-:W-:-:S04]  /*1c80*/  IMAD.MOV.U32 R13, RZ, RZ, 0x0 ;  /* 0x00000000ff0d7424 */ /* 0x000fc800078e00ff */
[----:B------:R-:W-:Y:S05]  /*1c90*/  RET.REL.NODEC R12 `(_Z5focus7double3PKS_lS1_lPd) ;  /* 0xffffffe00cd87950 */ /* 0x000fea0003c3ffff */
.L_x_25:
[----:B------:R-:W-:-:S00]  /*1ca0*/  BRA `(.L_x_25) ;  /* 0xfffffffc00fc7947 */ /* 0x000fc0000383ffff */
[----:B------:R-:W-:-:S00]  /*1cb0*/  NOP ;  /* 0x0000000000007918 */ /* 0x000fc00000000000 */
        /* <DEDUP_REMOVED lines=12> */
.L_x_27:


//--------------------- .nv.global.init           --------------------------
	.section	.nv.global.init,"aw",@progbits
	.align	16
.nv.global.init:
	.type		__cudart_sin_cos_coeffs,@object
	.size		__cudart_sin_cos_coeffs,(__cudart_i2opi_d - __cudart_sin_cos_coeffs)
__cudart_sin_cos_coeffs:
        /*0000*/ 	.byte	0x46, 0xd2, 0xb0, 0x2c, 0xf1, 0xe5, 0x5a, 0xbe, 0x92, 0xe3, 0xac, 0x69, 0xe3, 0x1d, 0xc7, 0x3e
        /*0010*/ 	.byte	0xa1, 0x62, 0xdb, 0x19, 0xa0, 0x01, 0x2a, 0xbf, 0x18, 0x08, 0x11, 0x11, 0x11, 0x11, 0x81, 0x3f
        /*0020*/ 	.byte	0x54, 0x55, 0x55, 0x55, 0x55, 0x55, 0xc5, 0xbf, 0x00, 0x00, 0x00, 0x00, 0x00, 0x00, 0x00, 0x00
        /*0030*/ 	.byte	0x00, 0x00, 0x00, 0x00, 0x00, 0x00, 0x00, 0x00, 0x64, 0x81, 0xfd, 0x20, 0x83, 0xff, 0xa8, 0xbd
        /*0040*/ 	.byte	0x28, 0x85, 0xef, 0xc1, 0xa7, 0xee, 0x21, 0x3e, 0xd9, 0xe6, 0x06, 0x8e, 0x4f, 0x7e, 0x92, 0xbe
        /*0050*/ 	.byte	0xe9, 0xbc, 0xdd, 0x19, 0xa0, 0x01, 0xfa, 0x3e, 0x47, 0x5d, 0xc1, 0x16, 0x6c, 0xc1, 0x56, 0xbf
        /*0060*/ 	.byte	0x51, 0x55, 0x55, 0x55, 0x55, 0x55, 0xa5, 0x3f, 0x00, 0x00, 0x00, 0x00, 0x00, 0x00, 0xe0, 0xbf
        /*0070*/ 	.byte	0x00, 0x00, 0x00, 0x00, 0x00, 0x00, 0xf0, 0x3f, 0x00, 0x00, 0x00, 0x00, 0x00, 0x00, 0x00, 0x00
	.type		__cudart_i2opi_d,@object
	.size		__cudart_i2opi_d,(.L_0 - __cudart_i2opi_d)
__cudart_i2opi_d:
        /* <DEDUP_REMOVED lines=9> */
.L_0:


//--------------------- .nv.shared.reserved.0     --------------------------
	.section	.nv.shared.reserved.0,"aw",@nobits
	.weak		__nv_reservedSMEM_offset_0_alias
	.size		__nv_reservedSMEM_offset_0_alias, 0, 64
	.other		__nv_reservedSMEM_offset_0_alias,@"STO_CUDA_RESERVED_SHARED STV_DEFAULT"
__nv_reservedSMEM_offset_0_alias:
	.zero		0
	.zero		64


//--------------------- .nv.constant0._Z5focus7double3PKS_lS1_lPd --------------------------
	.section	.nv.constant0._Z5focus7double3PKS_lS1_lPd,"a",@progbits
	.sectionflags	@""
	.align	4
.nv.constant0._Z5focus7double3PKS_lS1_lPd:
	.zero		960


//--------------------- SYMBOLS --------------------------

	.type		.nv.reservedSmem.offset0,@object
	.size		.nv.reservedSmem.offset0,0x4
